	.target	sm_100a

	.elftype	@"ET_EXEC"


//--------------------- .note.nv.tkinfo           --------------------------
	.section	.note.nv.tkinfo,"",@"SHT_NOTE"
	.sectionflags	@"SHF_NOTE_NV_TKINFO"
	.tkinfo
        /*0018*/ 	.word	0x00000002
        /*0030*/ 	.string	""
        /*0030*/ 	.string	"ptxas"
        /*0030*/ 	.string	"Cuda compilation tools, release 13.0, V13.0.88"
        /*0030*/ 	.string	"Build cuda_13.0.r13.0/compiler.36424714_0"
        /*0030*/ 	.string	"-arch sm_100a -m 64 "



//--------------------- .note.nv.cuinfo           --------------------------
	.section	.note.nv.cuinfo,"",@"SHT_NOTE"
	.sectionflags	@"SHF_NOTE_NV_CUINFO"
        /*0018*/ 	.short	0x0002
        /*001a*/ 	.short	0x0064
        /*001c*/ 	.short	0x0082
	.zero		2


//--------------------- .nv.info                  --------------------------
	.section	.nv.info,"",@"SHT_CUDA_INFO"
	.align	4


	//----- nvinfo : EIATTR_REGCOUNT
	.align		4
        /*0000*/ 	.byte	0x04, 0x2f
        /*0002*/ 	.short	(.L_12 - .L_11)
	.align		4
.L_11:
        /*0004*/ 	.word	index@(_ZN7cutlass13device_kernelIN5flash11enable_sm90INS1_16FlashAttnFwdSm90INS1_25CollectiveMainloopFwdSm90ILi2EN4cute5tupleIJNS5_1CILi1EEES8_S8_EEENS6_IJNS7_ILi192EEENS7_ILi160EEENS7_ILi64EEEEEELi64ENS_12float_e4m3_tEfNS_4arch4Sm90ELb1ELb0ELb0ELb1ELb0ELb1ELb0ELb1ELb1ELb1ELb0ELb0EEENS1_21CollectiveEpilogueFwdINS6_IJSA_SC_SB_EEES9_NS_10bfloat16_tESG_Li384ELb1ELb1ELb0ELb1EEENS1_36VarlenDynamicPersistentTileSchedulerILi192ELi160ELi384ELi128ELb0ELb1ELb1ELb1ELb1ELb1EEEEEEEEEvNT_6ParamsE)
        /*0008*/ 	.word	0x00000004


	//----- nvinfo : EIATTR_FRAME_SIZE
	.align		4
.L_12:
        /*000c*/ 	.byte	0x04, 0x11
        /*000e*/ 	.short	(.L_14 - .L_13)
	.align		4
.L_13:
        /*0010*/ 	.word	index@(_ZN7cutlass13device_kernelIN5flash11enable_sm90INS1_16FlashAttnFwdSm90INS1_25CollectiveMainloopFwdSm90ILi2EN4cute5tupleIJNS5_1CILi1EEES8_S8_EEENS6_IJNS7_ILi192EEENS7_ILi160EEENS7_ILi64EEEEEELi64ENS_12float_e4m3_tEfNS_4arch4Sm90ELb1ELb0ELb0ELb1ELb0ELb1ELb0ELb1ELb1ELb1ELb0ELb0EEENS1_21CollectiveEpilogueFwdINS6_IJSA_SC_SB_EEES9_NS_10bfloat16_tESG_Li384ELb1ELb1ELb0ELb1EEENS1_36VarlenDynamicPersistentTileSchedulerILi192ELi160ELi384ELi128ELb0ELb1ELb1ELb1ELb1ELb1EEEEEEEEEvNT_6ParamsE)
        /*0014*/ 	.word	0x00000000


	//----- nvinfo : EIATTR_REGCOUNT
	.align		4
.L_14:
        /*0018*/ 	.byte	0x04, 0x2f
        /*001a*/ 	.short	(.L_16 - .L_15)
	.align		4
.L_15:
        /*001c*/ 	.word	index@(_ZN7cutlass13device_kernelIN5flash11enable_sm90INS1_16FlashAttnFwdSm90INS1_25CollectiveMainloopFwdSm90ILi2EN4cute5tupleIJNS5_1CILi1EEES8_S8_EEENS6_IJNS7_ILi192EEENS7_ILi160EEENS7_ILi64EEEEEELi64ENS_12float_e4m3_tEfNS_4arch4Sm90ELb1ELb0ELb0ELb1ELb0ELb0ELb0ELb1ELb1ELb1ELb0ELb0EEENS1_21CollectiveEpilogueFwdINS6_IJSA_SC_SB_EEES9_NS_10bfloat16_tESG_Li384ELb1ELb1ELb0ELb1EEENS1_36VarlenDynamicPersistentTileSchedulerILi192ELi160ELi384ELi128ELb0ELb1ELb1ELb1ELb1ELb1EEEEEEEEEvNT_6ParamsE)
        /*0020*/ 	.word	0x00000004


	//----- nvinfo : EIATTR_FRAME_SIZE
	.align		4
.L_16:
        /*0024*/ 	.byte	0x04, 0x11
        /*0026*/ 	.short	(.L_18 - .L_17)
	.align		4
.L_17:
        /*0028*/ 	.word	index@(_ZN7cutlass13device_kernelIN5flash11enable_sm90INS1_16FlashAttnFwdSm90INS1_25CollectiveMainloopFwdSm90ILi2EN4cute5tupleIJNS5_1CILi1EEES8_S8_EEENS6_IJNS7_ILi192EEENS7_ILi160EEENS7_ILi64EEEEEELi64ENS_12float_e4m3_tEfNS_4arch4Sm90ELb1ELb0ELb0ELb1ELb0ELb0ELb0ELb1ELb1ELb1ELb0ELb0EEENS1_21CollectiveEpilogueFwdINS6_IJSA_SC_SB_EEES9_NS_10bfloat16_tESG_Li384ELb1ELb1ELb0ELb1EEENS1_36VarlenDynamicPersistentTileSchedulerILi192ELi160ELi384ELi128ELb0ELb1ELb1ELb1ELb1ELb1EEEEEEEEEvNT_6ParamsE)
        /*002c*/ 	.word	0x00000000


	//----- nvinfo : EIATTR_REGCOUNT
	.align		4
.L_18:
        /*0030*/ 	.byte	0x04, 0x2f
        /*0032*/ 	.short	(.L_20 - .L_19)
	.align		4
.L_19:
        /*0034*/ 	.word	index@(_ZN7cutlass13device_kernelIN5flash11enable_sm90INS1_16FlashAttnFwdSm90INS1_25CollectiveMainloopFwdSm90ILi2EN4cute5tupleIJNS5_1CILi1EEES8_S8_EEENS6_IJNS7_ILi192EEENS7_ILi160EEENS7_ILi64EEEEEELi64ENS_12float_e4m3_tEfNS_4arch4Sm90ELb1ELb0ELb0ELb0ELb0ELb0ELb0ELb1ELb1ELb1ELb0ELb0EEENS1_21CollectiveEpilogueFwdINS6_IJSA_SC_SB_EEES9_NS_10bfloat16_tESG_Li384ELb0ELb1ELb0ELb1EEENS1_30DynamicPersistentTileSchedulerILi384ELi128ELb0ELb1ELb1EEEEEEEEEvNT_6ParamsE)
        /*0038*/ 	.word	0x00000004


	//----- nvinfo : EIATTR_FRAME_SIZE
	.align		4
.L_20:
        /*003c*/ 	.byte	0x04, 0x11
        /*003e*/ 	.short	(.L_22 - .L_21)
	.align		4
.L_21:
        /*0040*/ 	.word	index@(_ZN7cutlass13device_kernelIN5flash11enable_sm90INS1_16FlashAttnFwdSm90INS1_25CollectiveMainloopFwdSm90ILi2EN4cute5tupleIJNS5_1CILi1EEES8_S8_EEENS6_IJNS7_ILi192EEENS7_ILi160EEENS7_ILi64EEEEEELi64ENS_12float_e4m3_tEfNS_4arch4Sm90ELb1ELb0ELb0ELb0ELb0ELb0ELb0ELb1ELb1ELb1ELb0ELb0EEENS1_21CollectiveEpilogueFwdINS6_IJSA_SC_SB_EEES9_NS_10bfloat16_tESG_Li384ELb0ELb1ELb0ELb1EEENS1_30DynamicPersistentTileSchedulerILi384ELi128ELb0ELb1ELb1EEEEEEEEEvNT_6ParamsE)
        /*0044*/ 	.word	0x00000000


	//----- nvinfo : EIATTR_REGCOUNT
	.align		4
.L_22:
        /*0048*/ 	.byte	0x04, 0x2f
        /*004a*/ 	.short	(.L_24 - .L_23)
	.align		4
.L_23:
        /*004c*/ 	.word	index@(_ZN7cutlass13device_kernelIN5flash11enable_sm90INS1_16FlashAttnFwdSm90INS1_25CollectiveMainloopFwdSm90ILi2EN4cute5tupleIJNS5_1CILi1EEES8_S8_EEENS6_IJNS7_ILi192EEENS7_ILi160EEENS7_ILi64EEEEEELi64ENS_12float_e4m3_tEfNS_4arch4Sm90ELb0ELb1ELb0ELb1ELb0ELb1ELb0ELb1ELb1ELb1ELb0ELb0EEENS1_21CollectiveEpilogueFwdINS6_IJSA_SC_SB_EEES9_NS_10bfloat16_tESG_Li384ELb1ELb1ELb0ELb1EEENS1_36VarlenDynamicPersistentTileSchedulerILi192ELi160ELi384ELi128ELb0ELb1ELb1ELb1ELb0ELb1EEEEEEEEEvNT_6ParamsE)
        /*0050*/ 	.word	0x00000004


	//----- nvinfo : EIATTR_FRAME_SIZE
	.align		4
.L_24:
        /*0054*/ 	.byte	0x04, 0x11
        /*0056*/ 	.short	(.L_26 - .L_25)
	.align		4
.L_25:
        /*0058*/ 	.word	index@(_ZN7cutlass13device_kernelIN5flash11enable_sm90INS1_16FlashAttnFwdSm90INS1_25CollectiveMainloopFwdSm90ILi2EN4cute5tupleIJNS5_1CILi1EEES8_S8_EEENS6_IJNS7_ILi192EEENS7_ILi160EEENS7_ILi64EEEEEELi64ENS_12float_e4m3_tEfNS_4arch4Sm90ELb0ELb1ELb0ELb1ELb0ELb1ELb0ELb1ELb1ELb1ELb0ELb0EEENS1_21CollectiveEpilogueFwdINS6_IJSA_SC_SB_EEES9_NS_10bfloat16_tESG_Li384ELb1ELb1ELb0ELb1EEENS1_36VarlenDynamicPersistentTileSchedulerILi192ELi160ELi384ELi128ELb0ELb1ELb1ELb1ELb0ELb1EEEEEEEEEvNT_6ParamsE)
        /*005c*/ 	.word	0x00000000


	//----- nvinfo : EIATTR_REGCOUNT
	.align		4
.L_26:
        /*0060*/ 	.byte	0x04, 0x2f
        /*0062*/ 	.short	(.L_28 - .L_27)
	.align		4
.L_27:
        /*0064*/ 	.word	index@(_ZN7cutlass13device_kernelIN5flash11enable_sm90INS1_16FlashAttnFwdSm90INS1_25CollectiveMainloopFwdSm90ILi2EN4cute5tupleIJNS5_1CILi1EEES8_S8_EEENS6_IJNS7_ILi192EEENS7_ILi160EEENS7_ILi64EEEEEELi64ENS_12float_e4m3_tEfNS_4arch4Sm90ELb0ELb1ELb0ELb1ELb0ELb0ELb0ELb1ELb1ELb1ELb0ELb0EEENS1_21CollectiveEpilogueFwdINS6_IJSA_SC_SB_EEES9_NS_10bfloat16_tESG_Li384ELb1ELb1ELb0ELb1EEENS1_36VarlenDynamicPersistentTileSchedulerILi192ELi160ELi384ELi128ELb0ELb1ELb1ELb1ELb0ELb1EEEEEEEEEvNT_6ParamsE)
        /*0068*/ 	.word	0x00000004


	//----- nvinfo : EIATTR_FRAME_SIZE
	.align		4
.L_28:
        /*006c*/ 	.byte	0x04, 0x11
        /*006e*/ 	.short	(.L_30 - .L_29)
	.align		4
.L_29:
        /*0070*/ 	.word	index@(_ZN7cutlass13device_kernelIN5flash11enable_sm90INS1_16FlashAttnFwdSm90INS1_25CollectiveMainloopFwdSm90ILi2EN4cute5tupleIJNS5_1CILi1EEES8_S8_EEENS6_IJNS7_ILi192EEENS7_ILi160EEENS7_ILi64EEEEEELi64ENS_12float_e4m3_tEfNS_4arch4Sm90ELb0ELb1ELb0ELb1ELb0ELb0ELb0ELb1ELb1ELb1ELb0ELb0EEENS1_21CollectiveEpilogueFwdINS6_IJSA_SC_SB_EEES9_NS_10bfloat16_tESG_Li384ELb1ELb1ELb0ELb1EEENS1_36VarlenDynamicPersistentTileSchedulerILi192ELi160ELi384ELi128ELb0ELb1ELb1ELb1ELb0ELb1EEEEEEEEEvNT_6ParamsE)
        /*0074*/ 	.word	0x00000000


	//----- nvinfo : EIATTR_REGCOUNT
	.align		4
.L_30:
        /*0078*/ 	.byte	0x04, 0x2f
        /*007a*/ 	.short	(.L_32 - .L_31)
	.align		4
.L_31:
        /*007c*/ 	.word	index@(_ZN7cutlass13device_kernelIN5flash11enable_sm90INS1_16FlashAttnFwdSm90INS1_25CollectiveMainloopFwdSm90ILi2EN4cute5tupleIJNS5_1CILi1EEES8_S8_EEENS6_IJNS7_ILi192EEENS7_ILi160EEENS7_ILi64EEEEEELi64ENS_12float_e4m3_tEfNS_4arch4Sm90ELb0ELb1ELb0ELb0ELb0ELb0ELb0ELb1ELb1ELb1ELb0ELb0EEENS1_21CollectiveEpilogueFwdINS6_IJSA_SC_SB_EEES9_NS_10bfloat16_tESG_Li384ELb0ELb1ELb0ELb1EEENS1_30DynamicPersistentTileSchedulerILi384ELi128ELb0ELb1ELb1EEEEEEEEEvNT_6ParamsE)
        /*0080*/ 	.word	0x00000004


	//----- nvinfo : EIATTR_FRAME_SIZE
	.align		4
.L_32:
        /*0084*/ 	.byte	0x04, 0x11
        /*0086*/ 	.short	(.L_34 - .L_33)
	.align		4
.L_33:
        /*0088*/ 	.word	index@(_ZN7cutlass13device_kernelIN5flash11enable_sm90INS1_16FlashAttnFwdSm90INS1_25CollectiveMainloopFwdSm90ILi2EN4cute5tupleIJNS5_1CILi1EEES8_S8_EEENS6_IJNS7_ILi192EEENS7_ILi160EEENS7_ILi64EEEEEELi64ENS_12float_e4m3_tEfNS_4arch4Sm90ELb0ELb1ELb0ELb0ELb0ELb0ELb0ELb1ELb1ELb1ELb0ELb0EEENS1_21CollectiveEpilogueFwdINS6_IJSA_SC_SB_EEES9_NS_10bfloat16_tESG_Li384ELb0ELb1ELb0ELb1EEENS1_30DynamicPersistentTileSchedulerILi384ELi128ELb0ELb1ELb1EEEEEEEEEvNT_6ParamsE)
        /*008c*/ 	.word	0x00000000


	//----- nvinfo : EIATTR_REGCOUNT
	.align		4
.L_34:
        /*0090*/ 	.byte	0x04, 0x2f
        /*0092*/ 	.short	(.L_36 - .L_35)
	.align		4
.L_35:
        /*0094*/ 	.word	index@(_ZN7cutlass13device_kernelIN5flash11enable_sm90INS1_16FlashAttnFwdSm90INS1_25CollectiveMainloopFwdSm90ILi2EN4cute5tupleIJNS5_1CILi1EEES8_S8_EEENS6_IJNS7_ILi192EEENS7_ILi160EEENS7_ILi64EEEEEELi64ENS_12float_e4m3_tEfNS_4arch4Sm90ELb0ELb0ELb0ELb1ELb0ELb1ELb0ELb1ELb1ELb1ELb0ELb0EEENS1_21CollectiveEpilogueFwdINS6_IJSA_SC_SB_EEES9_NS_10bfloat16_tESG_Li384ELb1ELb1ELb0ELb1EEENS1_36VarlenDynamicPersistentTileSchedulerILi192ELi160ELi384ELi128ELb0ELb1ELb1ELb0ELb1ELb1EEEEEEEEEvNT_6ParamsE)
        /*0098*/ 	.word	0x00000004


	//----- nvinfo : EIATTR_FRAME_SIZE
	.align		4
.L_36:
        /*009c*/ 	.byte	0x04, 0x11
        /*009e*/ 	.short	(.L_38 - .L_37)
	.align		4
.L_37:
        /*00a0*/ 	.word	index@(_ZN7cutlass13device_kernelIN5flash11enable_sm90INS1_16FlashAttnFwdSm90INS1_25CollectiveMainloopFwdSm90ILi2EN4cute5tupleIJNS5_1CILi1EEES8_S8_EEENS6_IJNS7_ILi192EEENS7_ILi160EEENS7_ILi64EEEEEELi64ENS_12float_e4m3_tEfNS_4arch4Sm90ELb0ELb0ELb0ELb1ELb0ELb1ELb0ELb1ELb1ELb1ELb0ELb0EEENS1_21CollectiveEpilogueFwdINS6_IJSA_SC_SB_EEES9_NS_10bfloat16_tESG_Li384ELb1ELb1ELb0ELb1EEENS1_36VarlenDynamicPersistentTileSchedulerILi192ELi160ELi384ELi128ELb0ELb1ELb1ELb0ELb1ELb1EEEEEEEEEvNT_6ParamsE)
        /*00a4*/ 	.word	0x00000000


	//----- nvinfo : EIATTR_REGCOUNT
	.align		4
.L_38:
        /*00a8*/ 	.byte	0x04, 0x2f
        /*00aa*/ 	.short	(.L_40 - .L_39)
	.align		4
.L_39:
        /*00ac*/ 	.word	index@(_ZN7cutlass13device_kernelIN5flash11enable_sm90INS1_16FlashAttnFwdSm90INS1_25CollectiveMainloopFwdSm90ILi2EN4cute5tupleIJNS5_1CILi1EEES8_S8_EEENS6_IJNS7_ILi192EEENS7_ILi160EEENS7_ILi64EEEEEELi64ENS_12float_e4m3_tEfNS_4arch4Sm90ELb0ELb0ELb0ELb1ELb0ELb0ELb0ELb1ELb1ELb1ELb0ELb0EEENS1_21CollectiveEpilogueFwdINS6_IJSA_SC_SB_EEES9_NS_10bfloat16_tESG_Li384ELb1ELb1ELb0ELb1EEENS1_36VarlenDynamicPersistentTileSchedulerILi192ELi160ELi384ELi128ELb0ELb1ELb1ELb0ELb1ELb1EEEEEEEEEvNT_6ParamsE)
        /*00b0*/ 	.word	0x00000004


	//----- nvinfo : EIATTR_FRAME_SIZE
	.align		4
.L_40:
        /*00b4*/ 	.byte	0x04, 0x11
        /*00b6*/ 	.short	(.L_42 - .L_41)
	.align		4
.L_41:
        /*00b8*/ 	.word	index@(_ZN7cutlass13device_kernelIN5flash11enable_sm90INS1_16FlashAttnFwdSm90INS1_25CollectiveMainloopFwdSm90ILi2EN4cute5tupleIJNS5_1CILi1EEES8_S8_EEENS6_IJNS7_ILi192EEENS7_ILi160EEENS7_ILi64EEEEEELi64ENS_12float_e4m3_tEfNS_4arch4Sm90ELb0ELb0ELb0ELb1ELb0ELb0ELb0ELb1ELb1ELb1ELb0ELb0EEENS1_21CollectiveEpilogueFwdINS6_IJSA_SC_SB_EEES9_NS_10bfloat16_tESG_Li384ELb1ELb1ELb0ELb1EEENS1_36VarlenDynamicPersistentTileSchedulerILi192ELi160ELi384ELi128ELb0ELb1ELb1ELb0ELb1ELb1EEEEEEEEEvNT_6ParamsE)
        /*00bc*/ 	.word	0x00000000


	//----- nvinfo : EIATTR_REGCOUNT
	.align		4
.L_42:
        /*00c0*/ 	.byte	0x04, 0x2f
        /*00c2*/ 	.short	(.L_44 - .L_43)
	.align		4
.L_43:
        /*00c4*/ 	.word	index@(_ZN7cutlass13device_kernelIN5flash11enable_sm90INS1_16FlashAttnFwdSm90INS1_25CollectiveMainloopFwdSm90ILi2EN4cute5tupleIJNS5_1CILi1EEES8_S8_EEENS6_IJNS7_ILi192EEENS7_ILi160EEENS7_ILi64EEEEEELi64ENS_12float_e4m3_tEfNS_4arch4Sm90ELb0ELb0ELb0ELb0ELb0ELb0ELb0ELb1ELb1ELb1ELb0ELb0EEENS1_21CollectiveEpilogueFwdINS6_IJSA_SC_SB_EEES9_NS_10bfloat16_tESG_Li384ELb0ELb1ELb0ELb1EEENS1_29StaticPersistentTileSchedulerILb0EEEEEEEEEvNT_6ParamsE)
        /*00c8*/ 	.word	0x00000004


	//----- nvinfo : EIATTR_FRAME_SIZE
	.align		4
.L_44:
        /*00cc*/ 	.byte	0x04, 0x11
        /*00ce*/ 	.short	(.L_46 - .L_45)
	.align		4
.L_45:
        /*00d0*/ 	.word	index@(_ZN7cutlass13device_kernelIN5flash11enable_sm90INS1_16FlashAttnFwdSm90INS1_25CollectiveMainloopFwdSm90ILi2EN4cute5tupleIJNS5_1CILi1EEES8_S8_EEENS6_IJNS7_ILi192EEENS7_ILi160EEENS7_ILi64EEEEEELi64ENS_12float_e4m3_tEfNS_4arch4Sm90ELb0ELb0ELb0ELb0ELb0ELb0ELb0ELb1ELb1ELb1ELb0ELb0EEENS1_21CollectiveEpilogueFwdINS6_IJSA_SC_SB_EEES9_NS_10bfloat16_tESG_Li384ELb0ELb1ELb0ELb1EEENS1_29StaticPersistentTileSchedulerILb0EEEEEEEEEvNT_6ParamsE)
        /*00d4*/ 	.word	0x00000000


	//----- nvinfo : EIATTR_MIN_STACK_SIZE
	.align		4
.L_46:
        /*00d8*/ 	.byte	0x04, 0x12
        /*00da*/ 	.short	(.L_48 - .L_47)
	.align		4
.L_47:
        /*00dc*/ 	.word	index@(_ZN7cutlass13device_kernelIN5flash11enable_sm90INS1_16FlashAttnFwdSm90INS1_25CollectiveMainloopFwdSm90ILi2EN4cute5tupleIJNS5_1CILi1EEES8_S8_EEENS6_IJNS7_ILi192EEENS7_ILi160EEENS7_ILi64EEEEEELi64ENS_12float_e4m3_tEfNS_4arch4Sm90ELb0ELb0ELb0ELb0ELb0ELb0ELb0ELb1ELb1ELb1ELb0ELb0EEENS1_21CollectiveEpilogueFwdINS6_IJSA_SC_SB_EEES9_NS_10bfloat16_tESG_Li384ELb0ELb1ELb0ELb1EEENS1_29StaticPersistentTileSchedulerILb0EEEEEEEEEvNT_6ParamsE)
        /*00e0*/ 	.word	0x00000000


	//----- nvinfo : EIATTR_MIN_STACK_SIZE
	.align		4
.L_48:
        /*00e4*/ 	.byte	0x04, 0x12
        /*00e6*/ 	.short	(.L_50 - .L_49)
	.align		4
.L_49:
        /*00e8*/ 	.word	index@(_ZN7cutlass13device_kernelIN5flash11enable_sm90INS1_16FlashAttnFwdSm90INS1_25CollectiveMainloopFwdSm90ILi2EN4cute5tupleIJNS5_1CILi1EEES8_S8_EEENS6_IJNS7_ILi192EEENS7_ILi160EEENS7_ILi64EEEEEELi64ENS_12float_e4m3_tEfNS_4arch4Sm90ELb0ELb0ELb0ELb1ELb0ELb0ELb0ELb1ELb1ELb1ELb0ELb0EEENS1_21CollectiveEpilogueFwdINS6_IJSA_SC_SB_EEES9_NS_10bfloat16_tESG_Li384ELb1ELb1ELb0ELb1EEENS1_36VarlenDynamicPersistentTileSchedulerILi192ELi160ELi384ELi128ELb0ELb1ELb1ELb0ELb1ELb1EEEEEEEEEvNT_6ParamsE)
        /*00ec*/ 	.word	0x00000000


	//----- nvinfo : EIATTR_MIN_STACK_SIZE
	.align		4
.L_50:
        /*00f0*/ 	.byte	0x04, 0x12
        /*00f2*/ 	.short	(.L_52 - .L_51)
	.align		4
.L_51:
        /*00f4*/ 	.word	index@(_ZN7cutlass13device_kernelIN5flash11enable_sm90INS1_16FlashAttnFwdSm90INS1_25CollectiveMainloopFwdSm90ILi2EN4cute5tupleIJNS5_1CILi1EEES8_S8_EEENS6_IJNS7_ILi192EEENS7_ILi160EEENS7_ILi64EEEEEELi64ENS_12float_e4m3_tEfNS_4arch4Sm90ELb0ELb0ELb0ELb1ELb0ELb1ELb0ELb1ELb1ELb1ELb0ELb0EEENS1_21CollectiveEpilogueFwdINS6_IJSA_SC_SB_EEES9_NS_10bfloat16_tESG_Li384ELb1ELb1ELb0ELb1EEENS1_36VarlenDynamicPersistentTileSchedulerILi192ELi160ELi384ELi128ELb0ELb1ELb1ELb0ELb1ELb1EEEEEEEEEvNT_6ParamsE)
        /*00f8*/ 	.word	0x00000000


	//----- nvinfo : EIATTR_MIN_STACK_SIZE
	.align		4
.L_52:
        /*00fc*/ 	.byte	0x04, 0x12
        /*00fe*/ 	.short	(.L_54 - .L_53)
	.align		4
.L_53:
        /*0100*/ 	.word	index@(_ZN7cutlass13device_kernelIN5flash11enable_sm90INS1_16FlashAttnFwdSm90INS1_25CollectiveMainloopFwdSm90ILi2EN4cute5tupleIJNS5_1CILi1EEES8_S8_EEENS6_IJNS7_ILi192EEENS7_ILi160EEENS7_ILi64EEEEEELi64ENS_12float_e4m3_tEfNS_4arch4Sm90ELb0ELb1ELb0ELb0ELb0ELb0ELb0ELb1ELb1ELb1ELb0ELb0EEENS1_21CollectiveEpilogueFwdINS6_IJSA_SC_SB_EEES9_NS_10bfloat16_tESG_Li384ELb0ELb1ELb0ELb1EEENS1_30DynamicPersistentTileSchedulerILi384ELi128ELb0ELb1ELb1EEEEEEEEEvNT_6ParamsE)
        /*0104*/ 	.word	0x00000000


	//----- nvinfo : EIATTR_MIN_STACK_SIZE
	.align		4
.L_54:
        /*0108*/ 	.byte	0x04, 0x12
        /*010a*/ 	.short	(.L_56 - .L_55)
	.align		4
.L_55:
        /*010c*/ 	.word	index@(_ZN7cutlass13device_kernelIN5flash11enable_sm90INS1_16FlashAttnFwdSm90INS1_25CollectiveMainloopFwdSm90ILi2EN4cute5tupleIJNS5_1CILi1EEES8_S8_EEENS6_IJNS7_ILi192EEENS7_ILi160EEENS7_ILi64EEEEEELi64ENS_12float_e4m3_tEfNS_4arch4Sm90ELb0ELb1ELb0ELb1ELb0ELb0ELb0ELb1ELb1ELb1ELb0ELb0EEENS1_21CollectiveEpilogueFwdINS6_IJSA_SC_SB_EEES9_NS_10bfloat16_tESG_Li384ELb1ELb1ELb0ELb1EEENS1_36VarlenDynamicPersistentTileSchedulerILi192ELi160ELi384ELi128ELb0ELb1ELb1ELb1ELb0ELb1EEEEEEEEEvNT_6ParamsE)
        /*0110*/ 	.word	0x00000000


	//----- nvinfo : EIATTR_MIN_STACK_SIZE
	.align		4
.L_56:
        /*0114*/ 	.byte	0x04, 0x12
        /*0116*/ 	.short	(.L_58 - .L_57)
	.align		4
.L_57:
        /*0118*/ 	.word	index@(_ZN7cutlass13device_kernelIN5flash11enable_sm90INS1_16FlashAttnFwdSm90INS1_25CollectiveMainloopFwdSm90ILi2EN4cute5tupleIJNS5_1CILi1EEES8_S8_EEENS6_IJNS7_ILi192EEENS7_ILi160EEENS7_ILi64EEEEEELi64ENS_12float_e4m3_tEfNS_4arch4Sm90ELb0ELb1ELb0ELb1ELb0ELb1ELb0ELb1ELb1ELb1ELb0ELb0EEENS1_21CollectiveEpilogueFwdINS6_IJSA_SC_SB_EEES9_NS_10bfloat16_tESG_Li384ELb1ELb1ELb0ELb1EEENS1_36VarlenDynamicPersistentTileSchedulerILi192ELi160ELi384ELi128ELb0ELb1ELb1ELb1ELb0ELb1EEEEEEEEEvNT_6ParamsE)
        /*011c*/ 	.word	0x00000000


	//----- nvinfo : EIATTR_MIN_STACK_SIZE
	.align		4
.L_58:
        /*0120*/ 	.byte	0x04, 0x12
        /*0122*/ 	.short	(.L_60 - .L_59)
	.align		4
.L_59:
        /*0124*/ 	.word	index@(_ZN7cutlass13device_kernelIN5flash11enable_sm90INS1_16FlashAttnFwdSm90INS1_25CollectiveMainloopFwdSm90ILi2EN4cute5tupleIJNS5_1CILi1EEES8_S8_EEENS6_IJNS7_ILi192EEENS7_ILi160EEENS7_ILi64EEEEEELi64ENS_12float_e4m3_tEfNS_4arch4Sm90ELb1ELb0ELb0ELb0ELb0ELb0ELb0ELb1ELb1ELb1ELb0ELb0EEENS1_21CollectiveEpilogueFwdINS6_IJSA_SC_SB_EEES9_NS_10bfloat16_tESG_Li384ELb0ELb1ELb0ELb1EEENS1_30DynamicPersistentTileSchedulerILi384ELi128ELb0ELb1ELb1EEEEEEEEEvNT_6ParamsE)
        /*0128*/ 	.word	0x00000000


	//----- nvinfo : EIATTR_MIN_STACK_SIZE
	.align		4
.L_60:
        /*012c*/ 	.byte	0x04, 0x12
        /*012e*/ 	.short	(.L_62 - .L_61)
	.align		4
.L_61:
        /*0130*/ 	.word	index@(_ZN7cutlass13device_kernelIN5flash11enable_sm90INS1_16FlashAttnFwdSm90INS1_25CollectiveMainloopFwdSm90ILi2EN4cute5tupleIJNS5_1CILi1EEES8_S8_EEENS6_IJNS7_ILi192EEENS7_ILi160EEENS7_ILi64EEEEEELi64ENS_12float_e4m3_tEfNS_4arch4Sm90ELb1ELb0ELb0ELb1ELb0ELb0ELb0ELb1ELb1ELb1ELb0ELb0EEENS1_21CollectiveEpilogueFwdINS6_IJSA_SC_SB_EEES9_NS_10bfloat16_tESG_Li384ELb1ELb1ELb0ELb1EEENS1_36VarlenDynamicPersistentTileSchedulerILi192ELi160ELi384ELi128ELb0ELb1ELb1ELb1ELb1ELb1EEEEEEEEEvNT_6ParamsE)
        /*0134*/ 	.word	0x00000000


	//----- nvinfo : EIATTR_MIN_STACK_SIZE
	.align		4
.L_62:
        /*0138*/ 	.byte	0x04, 0x12
        /*013a*/ 	.short	(.L_64 - .L_63)
	.align		4
.L_63:
        /*013c*/ 	.word	index@(_ZN7cutlass13device_kernelIN5flash11enable_sm90INS1_16FlashAttnFwdSm90INS1_25CollectiveMainloopFwdSm90ILi2EN4cute5tupleIJNS5_1CILi1EEES8_S8_EEENS6_IJNS7_ILi192EEENS7_ILi160EEENS7_ILi64EEEEEELi64ENS_12float_e4m3_tEfNS_4arch4Sm90ELb1ELb0ELb0ELb1ELb0ELb1ELb0ELb1ELb1ELb1ELb0ELb0EEENS1_21CollectiveEpilogueFwdINS6_IJSA_SC_SB_EEES9_NS_10bfloat16_tESG_Li384ELb1ELb1ELb0ELb1EEENS1_36VarlenDynamicPersistentTileSchedulerILi192ELi160ELi384ELi128ELb0ELb1ELb1ELb1ELb1ELb1EEEEEEEEEvNT_6ParamsE)
        /*0140*/ 	.word	0x00000000
.L_64:


//--------------------- .nv.compat                --------------------------
	.section	.nv.compat,"",@"SHT_CUDA_COMPAT_INFO"
	.align	4
        /*0000*/ 	.byte	0x02, 0x09, 0x01, 0x00, 0x02, 0x02, 0x01, 0x00, 0x02, 0x05, 0x05, 0x00, 0x03, 0x07, 0x01, 0x01
        /*0010*/ 	.byte	0x02, 0x03, 0x00, 0x00, 0x02, 0x06, 0x01, 0x00, 0x04, 0x0b, 0x08, 0x00, 0x09, 0x00, 0x00, 0x00
        /*0020*/ 	.byte	0x00, 0x00, 0x00, 0x00


//--------------------- .nv.info._ZN7cutlass13device_kernelIN5flash11enable_sm90INS1_16FlashAttnFwdSm90INS1_25CollectiveMainloopFwdSm90ILi2EN4cute5tupleIJNS5_1CILi1EEES8_S8_EEENS6_IJNS7_ILi192EEENS7_ILi160EEENS7_ILi64EEEEEELi64ENS_12float_e4m3_tEfNS_4arch4Sm90ELb0ELb0ELb0ELb0ELb0ELb0ELb0ELb1ELb1ELb1ELb0ELb0EEENS1_21CollectiveEpilogueFwdINS6_IJSA_SC_SB_EEES9_NS_10bfloat16_tESG_Li384ELb0ELb1ELb0ELb1EEENS1_29StaticPersistentTileSchedulerILb0EEEEEEEEEvNT_6ParamsE --------------------------
	.section	.nv.info._ZN7cutlass13device_kernelIN5flash11enable_sm90INS1_16FlashAttnFwdSm90INS1_25CollectiveMainloopFwdSm90ILi2EN4cute5tupleIJNS5_1CILi1EEES8_S8_EEENS6_IJNS7_ILi192EEENS7_ILi160EEENS7_ILi64EEEEEELi64ENS_12float_e4m3_tEfNS_4arch4Sm90ELb0ELb0ELb0ELb0ELb0ELb0ELb0ELb1ELb1ELb1ELb0ELb0EEENS1_21CollectiveEpilogueFwdINS6_IJSA_SC_SB_EEES9_NS_10bfloat16_tESG_Li384ELb0ELb1ELb0ELb1EEENS1_29StaticPersistentTileSchedulerILb0EEEEEEEEEvNT_6ParamsE,"",@"SHT_CUDA_INFO"
	.sectionflags	@""
	.align	4


	//----- nvinfo : EIATTR_CUDA_API_VERSION
	.align		4
        /*0000*/ 	.byte	0x04, 0x37
        /*0002*/ 	.short	(.L_66 - .L_65)
.L_65:
        /*0004*/ 	.word	0x00000082


	//----- nvinfo : EIATTR_KPARAM_INFO
	.align		4
.L_66:
        /*0008*/ 	.byte	0x04, 0x17
        /*000a*/ 	.short	(.L_68 - .L_67)
.L_67:
        /*000c*/ 	.word	0x00000000
        /*0010*/ 	.short	0x0000
        /*0012*/ 	.short	0x0000
        /*0014*/ 	.byte	0x00, 0xf0, 0x01, 0x28


	//----- nvinfo : EIATTR_SPARSE_MMA_MASK
	.align		4
.L_68:
        /*0018*/ 	.byte	0x03, 0x50
        /*001a*/ 	.short	0x0000


	//----- nvinfo : EIATTR_MAXREG_COUNT
	.align		4
        /*001c*/ 	.byte	0x03, 0x1b
        /*001e*/ 	.short	0x0080


	//----- nvinfo : EIATTR_MERCURY_ISA_VERSION
	.align		4
        /*0020*/ 	.byte	0x03, 0x5f
        /*0022*/ 	.short	0x0101


	//----- nvinfo : EIATTR_VRC_CTA_INIT_COUNT
	.align		4
        /*0024*/ 	.byte	0x02, 0x4a
	.zero		1
	.zero		1


	//----- nvinfo : EIATTR_EXIT_INSTR_OFFSETS
	.align		4
        /*0028*/ 	.byte	0x04, 0x1c
        /*002a*/ 	.short	(.L_70 - .L_69)


	//   ....[0]....
.L_69:
        /*002c*/ 	.word	0x00000010


	//----- nvinfo : EIATTR_MAX_THREADS
	.align		4
.L_70:
        /*0030*/ 	.byte	0x04, 0x05
        /*0032*/ 	.short	(.L_72 - .L_71)
.L_71:
        /*0034*/ 	.word	0x00000200
        /*0038*/ 	.word	0x00000001
        /*003c*/ 	.word	0x00000001


	//----- nvinfo : EIATTR_CBANK_PARAM_SIZE
	.align		4
.L_72:
        /*0040*/ 	.byte	0x03, 0x19
        /*0042*/ 	.short	0x0a00


	//----- nvinfo : EIATTR_PARAM_CBANK
	.align		4
        /*0044*/ 	.byte	0x04, 0x0a
        /*0046*/ 	.short	(.L_74 - .L_73)
	.align		4
.L_73:
        /*0048*/ 	.word	index@(.nv.constant0._ZN7cutlass13device_kernelIN5flash11enable_sm90INS1_16FlashAttnFwdSm90INS1_25CollectiveMainloopFwdSm90ILi2EN4cute5tupleIJNS5_1CILi1EEES8_S8_EEENS6_IJNS7_ILi192EEENS7_ILi160EEENS7_ILi64EEEEEELi64ENS_12float_e4m3_tEfNS_4arch4Sm90ELb0ELb0ELb0ELb0ELb0ELb0ELb0ELb1ELb1ELb1ELb0ELb0EEENS1_21CollectiveEpilogueFwdINS6_IJSA_SC_SB_EEES9_NS_10bfloat16_tESG_Li384ELb0ELb1ELb0ELb1EEENS1_29StaticPersistentTileSchedulerILb0EEEEEEEEEvNT_6ParamsE)
        /*004c*/ 	.short	0x0380
        /*004e*/ 	.short	0x0a00


	//----- nvinfo : EIATTR_SW_WAR
	.align		4
.L_74:
        /*0050*/ 	.byte	0x04, 0x36
        /*0052*/ 	.short	(.L_76 - .L_75)
.L_75:
        /*0054*/ 	.word	0x00000008
.L_76:


//--------------------- .nv.info._ZN7cutlass13device_kernelIN5flash11enable_sm90INS1_16FlashAttnFwdSm90INS1_25CollectiveMainloopFwdSm90ILi2EN4cute5tupleIJNS5_1CILi1EEES8_S8_EEENS6_IJNS7_ILi192EEENS7_ILi160EEENS7_ILi64EEEEEELi64ENS_12float_e4m3_tEfNS_4arch4Sm90ELb0ELb0ELb0ELb1ELb0ELb0ELb0ELb1ELb1ELb1ELb0ELb0EEENS1_21CollectiveEpilogueFwdINS6_IJSA_SC_SB_EEES9_NS_10bfloat16_tESG_Li384ELb1ELb1ELb0ELb1EEENS1_36VarlenDynamicPersistentTileSchedulerILi192ELi160ELi384ELi128ELb0ELb1ELb1ELb0ELb1ELb1EEEEEEEEEvNT_6ParamsE --------------------------
	.section	.nv.info._ZN7cutlass13device_kernelIN5flash11enable_sm90INS1_16FlashAttnFwdSm90INS1_25CollectiveMainloopFwdSm90ILi2EN4cute5tupleIJNS5_1CILi1EEES8_S8_EEENS6_IJNS7_ILi192EEENS7_ILi160EEENS7_ILi64EEEEEELi64ENS_12float_e4m3_tEfNS_4arch4Sm90ELb0ELb0ELb0ELb1ELb0ELb0ELb0ELb1ELb1ELb1ELb0ELb0EEENS1_21CollectiveEpilogueFwdINS6_IJSA_SC_SB_EEES9_NS_10bfloat16_tESG_Li384ELb1ELb1ELb0ELb1EEENS1_36VarlenDynamicPersistentTileSchedulerILi192ELi160ELi384ELi128ELb0ELb1ELb1ELb0ELb1ELb1EEEEEEEEEvNT_6ParamsE,"",@"SHT_CUDA_INFO"
	.sectionflags	@""
	.align	4


	//----- nvinfo : EIATTR_CUDA_API_VERSION
	.align		4
        /*0000*/ 	.byte	0x04, 0x37
        /*0002*/ 	.short	(.L_78 - .L_77)
.L_77:
        /*0004*/ 	.word	0x00000082


	//----- nvinfo : EIATTR_KPARAM_INFO
	.align		4
.L_78:
        /*0008*/ 	.byte	0x04, 0x17
        /*000a*/ 	.short	(.L_80 - .L_79)
.L_79:
        /*000c*/ 	.word	0x00000000
        /*0010*/ 	.short	0x0000
        /*0012*/ 	.short	0x0000
        /*0014*/ 	.byte	0x00, 0xf0, 0x01, 0x2a


	//----- nvinfo : EIATTR_SPARSE_MMA_MASK
	.align		4
.L_80:
        /*0018*/ 	.byte	0x03, 0x50
        /*001a*/ 	.short	0x0000


	//----- nvinfo : EIATTR_MAXREG_COUNT
	.align		4
        /*001c*/ 	.byte	0x03, 0x1b
        /*001e*/ 	.short	0x0080


	//----- nvinfo : EIATTR_MERCURY_ISA_VERSION
	.align		4
        /*0020*/ 	.byte	0x03, 0x5f
        /*0022*/ 	.short	0x0101


	//----- nvinfo : EIATTR_VRC_CTA_INIT_COUNT
	.align		4
        /*0024*/ 	.byte	0x02, 0x4a
	.zero		1
	.zero		1


	//----- nvinfo : EIATTR_EXIT_INSTR_OFFSETS
	.align		4
        /*0028*/ 	.byte	0x04, 0x1c
        /*002a*/ 	.short	(.L_82 - .L_81)


	//   ....[0]....
.L_81:
        /*002c*/ 	.word	0x00000010


	//----- nvinfo : EIATTR_MAX_THREADS
	.align		4
.L_82:
        /*0030*/ 	.byte	0x04, 0x05
        /*0032*/ 	.short	(.L_84 - .L_83)
.L_83:
        /*0034*/ 	.word	0x00000200
        /*0038*/ 	.word	0x00000001
        /*003c*/ 	.word	0x00000001


	//----- nvinfo : EIATTR_CBANK_PARAM_SIZE
	.align		4
.L_84:
        /*0040*/ 	.byte	0x03, 0x19
        /*0042*/ 	.short	0x0a80


	//----- nvinfo : EIATTR_PARAM_CBANK
	.align		4
        /*0044*/ 	.byte	0x04, 0x0a
        /*0046*/ 	.short	(.L_86 - .L_85)
	.align		4
.L_85:
        /*0048*/ 	.word	index@(.nv.constant0._ZN7cutlass13device_kernelIN5flash11enable_sm90INS1_16FlashAttnFwdSm90INS1_25CollectiveMainloopFwdSm90ILi2EN4cute5tupleIJNS5_1CILi1EEES8_S8_EEENS6_IJNS7_ILi192EEENS7_ILi160EEENS7_ILi64EEEEEELi64ENS_12float_e4m3_tEfNS_4arch4Sm90ELb0ELb0ELb0ELb1ELb0ELb0ELb0ELb1ELb1ELb1ELb0ELb0EEENS1_21CollectiveEpilogueFwdINS6_IJSA_SC_SB_EEES9_NS_10bfloat16_tESG_Li384ELb1ELb1ELb0ELb1EEENS1_36VarlenDynamicPersistentTileSchedulerILi192ELi160ELi384ELi128ELb0ELb1ELb1ELb0ELb1ELb1EEEEEEEEEvNT_6ParamsE)
        /*004c*/ 	.short	0x0380
        /*004e*/ 	.short	0x0a80


	//----- nvinfo : EIATTR_SW_WAR
	.align		4
.L_86:
        /*0050*/ 	.byte	0x04, 0x36
        /*0052*/ 	.short	(.L_88 - .L_87)
.L_87:
        /*0054*/ 	.word	0x00000008
.L_88:


//--------------------- .nv.info._ZN7cutlass13device_kernelIN5flash11enable_sm90INS1_16FlashAttnFwdSm90INS1_25CollectiveMainloopFwdSm90ILi2EN4cute5tupleIJNS5_1CILi1EEES8_S8_EEENS6_IJNS7_ILi192EEENS7_ILi160EEENS7_ILi64EEEEEELi64ENS_12float_e4m3_tEfNS_4arch4Sm90ELb0ELb0ELb0ELb1ELb0ELb1ELb0ELb1ELb1ELb1ELb0ELb0EEENS1_21CollectiveEpilogueFwdINS6_IJSA_SC_SB_EEES9_NS_10bfloat16_tESG_Li384ELb1ELb1ELb0ELb1EEENS1_36VarlenDynamicPersistentTileSchedulerILi192ELi160ELi384ELi128ELb0ELb1ELb1ELb0ELb1ELb1EEEEEEEEEvNT_6ParamsE --------------------------
	.section	.nv.info._ZN7cutlass13device_kernelIN5flash11enable_sm90INS1_16FlashAttnFwdSm90INS1_25CollectiveMainloopFwdSm90ILi2EN4cute5tupleIJNS5_1CILi1EEES8_S8_EEENS6_IJNS7_ILi192EEENS7_ILi160EEENS7_ILi64EEEEEELi64ENS_12float_e4m3_tEfNS_4arch4Sm90ELb0ELb0ELb0ELb1ELb0ELb1ELb0ELb1ELb1ELb1ELb0ELb0EEENS1_21CollectiveEpilogueFwdINS6_IJSA_SC_SB_EEES9_NS_10bfloat16_tESG_Li384ELb1ELb1ELb0ELb1EEENS1_36VarlenDynamicPersistentTileSchedulerILi192ELi160ELi384ELi128ELb0ELb1ELb1ELb0ELb1ELb1EEEEEEEEEvNT_6ParamsE,"",@"SHT_CUDA_INFO"
	.sectionflags	@""
	.align	4


	//----- nvinfo : EIATTR_CUDA_API_VERSION
	.align		4
        /*0000*/ 	.byte	0x04, 0x37
        /*0002*/ 	.short	(.L_90 - .L_89)
.L_89:
        /*0004*/ 	.word	0x00000082


	//----- nvinfo : EIATTR_KPARAM_INFO
	.align		4
.L_90:
        /*0008*/ 	.byte	0x04, 0x17
        /*000a*/ 	.short	(.L_92 - .L_91)
.L_91:
        /*000c*/ 	.word	0x00000000
        /*0010*/ 	.short	0x0000
        /*0012*/ 	.short	0x0000
        /*0014*/ 	.byte	0x00, 0xf0, 0x01, 0x2a


	//----- nvinfo : EIATTR_SPARSE_MMA_MASK
	.align		4
.L_92:
        /*0018*/ 	.byte	0x03, 0x50
        /*001a*/ 	.short	0x0000


	//----- nvinfo : EIATTR_MAXREG_COUNT
	.align		4
        /*001c*/ 	.byte	0x03, 0x1b
        /*001e*/ 	.short	0x0080


	//----- nvinfo : EIATTR_MERCURY_ISA_VERSION
	.align		4
        /*0020*/ 	.byte	0x03, 0x5f
        /*0022*/ 	.short	0x0101


	//----- nvinfo : EIATTR_VRC_CTA_INIT_COUNT
	.align		4
        /*0024*/ 	.byte	0x02, 0x4a
	.zero		1
	.zero		1


	//----- nvinfo : EIATTR_EXIT_INSTR_OFFSETS
	.align		4
        /*0028*/ 	.byte	0x04, 0x1c
        /*002a*/ 	.short	(.L_94 - .L_93)


	//   ....[0]....
.L_93:
        /*002c*/ 	.word	0x00000010


	//----- nvinfo : EIATTR_MAX_THREADS
	.align		4
.L_94:
        /*0030*/ 	.byte	0x04, 0x05
        /*0032*/ 	.short	(.L_96 - .L_95)
.L_95:
        /*0034*/ 	.word	0x00000200
        /*0038*/ 	.word	0x00000001
        /*003c*/ 	.word	0x00000001


	//----- nvinfo : EIATTR_CBANK_PARAM_SIZE
	.align		4
.L_96:
        /*0040*/ 	.byte	0x03, 0x19
        /*0042*/ 	.short	0x0a80


	//----- nvinfo : EIATTR_PARAM_CBANK
	.align		4
        /*0044*/ 	.byte	0x04, 0x0a
        /*0046*/ 	.short	(.L_98 - .L_97)
	.align		4
.L_97:
        /*0048*/ 	.word	index@(.nv.constant0._ZN7cutlass13device_kernelIN5flash11enable_sm90INS1_16FlashAttnFwdSm90INS1_25CollectiveMainloopFwdSm90ILi2EN4cute5tupleIJNS5_1CILi1EEES8_S8_EEENS6_IJNS7_ILi192EEENS7_ILi160EEENS7_ILi64EEEEEELi64ENS_12float_e4m3_tEfNS_4arch4Sm90ELb0ELb0ELb0ELb1ELb0ELb1ELb0ELb1ELb1ELb1ELb0ELb0EEENS1_21CollectiveEpilogueFwdINS6_IJSA_SC_SB_EEES9_NS_10bfloat16_tESG_Li384ELb1ELb1ELb0ELb1EEENS1_36VarlenDynamicPersistentTileSchedulerILi192ELi160ELi384ELi128ELb0ELb1ELb1ELb0ELb1ELb1EEEEEEEEEvNT_6ParamsE)
        /*004c*/ 	.short	0x0380
        /*004e*/ 	.short	0x0a80


	//----- nvinfo : EIATTR_SW_WAR
	.align		4
.L_98:
        /*0050*/ 	.byte	0x04, 0x36
        /*0052*/ 	.short	(.L_100 - .L_99)
.L_99:
        /*0054*/ 	.word	0x00000008
.L_100:


//--------------------- .nv.info._ZN7cutlass13device_kernelIN5flash11enable_sm90INS1_16FlashAttnFwdSm90INS1_25CollectiveMainloopFwdSm90ILi2EN4cute5tupleIJNS5_1CILi1EEES8_S8_EEENS6_IJNS7_ILi192EEENS7_ILi160EEENS7_ILi64EEEEEELi64ENS_12float_e4m3_tEfNS_4arch4Sm90ELb0ELb1ELb0ELb0ELb0ELb0ELb0ELb1ELb1ELb1ELb0ELb0EEENS1_21CollectiveEpilogueFwdINS6_IJSA_SC_SB_EEES9_NS_10bfloat16_tESG_Li384ELb0ELb1ELb0ELb1EEENS1_30DynamicPersistentTileSchedulerILi384ELi128ELb0ELb1ELb1EEEEEEEEEvNT_6ParamsE --------------------------
	.section	.nv.info._ZN7cutlass13device_kernelIN5flash11enable_sm90INS1_16FlashAttnFwdSm90INS1_25CollectiveMainloopFwdSm90ILi2EN4cute5tupleIJNS5_1CILi1EEES8_S8_EEENS6_IJNS7_ILi192EEENS7_ILi160EEENS7_ILi64EEEEEELi64ENS_12float_e4m3_tEfNS_4arch4Sm90ELb0ELb1ELb0ELb0ELb0ELb0ELb0ELb1ELb1ELb1ELb0ELb0EEENS1_21CollectiveEpilogueFwdINS6_IJSA_SC_SB_EEES9_NS_10bfloat16_tESG_Li384ELb0ELb1ELb0ELb1EEENS1_30DynamicPersistentTileSchedulerILi384ELi128ELb0ELb1ELb1EEEEEEEEEvNT_6ParamsE,"",@"SHT_CUDA_INFO"
	.sectionflags	@""
	.align	4


	//----- nvinfo : EIATTR_CUDA_API_VERSION
	.align		4
        /*0000*/ 	.byte	0x04, 0x37
        /*0002*/ 	.short	(.L_102 - .L_101)
.L_101:
        /*0004*/ 	.word	0x00000082


	//----- nvinfo : EIATTR_KPARAM_INFO
	.align		4
.L_102:
        /*0008*/ 	.byte	0x04, 0x17
        /*000a*/ 	.short	(.L_104 - .L_103)
.L_103:
        /*000c*/ 	.word	0x00000000
        /*0010*/ 	.short	0x0000
        /*0012*/ 	.short	0x0000
        /*0014*/ 	.byte	0x00, 0xf0, 0x01, 0x2a


	//----- nvinfo : EIATTR_SPARSE_MMA_MASK
	.align		4
.L_104:
        /*0018*/ 	.byte	0x03, 0x50
        /*001a*/ 	.short	0x0000


	//----- nvinfo : EIATTR_MAXREG_COUNT
	.align		4
        /*001c*/ 	.byte	0x03, 0x1b
        /*001e*/ 	.short	0x0080


	//----- nvinfo : EIATTR_MERCURY_ISA_VERSION
	.align		4
        /*0020*/ 	.byte	0x03, 0x5f
        /*0022*/ 	.short	0x0101


	//----- nvinfo : EIATTR_VRC_CTA_INIT_COUNT
	.align		4
        /*0024*/ 	.byte	0x02, 0x4a
	.zero		1
	.zero		1


	//----- nvinfo : EIATTR_EXIT_INSTR_OFFSETS
	.align		4
        /*0028*/ 	.byte	0x04, 0x1c
        /*002a*/ 	.short	(.L_106 - .L_105)


	//   ....[0]....
.L_105:
        /*002c*/ 	.word	0x00000010


	//----- nvinfo : EIATTR_MAX_THREADS
	.align		4
.L_106:
        /*0030*/ 	.byte	0x04, 0x05
        /*0032*/ 	.short	(.L_108 - .L_107)
.L_107:
        /*0034*/ 	.word	0x00000200
        /*0038*/ 	.word	0x00000001
        /*003c*/ 	.word	0x00000001


	//----- nvinfo : EIATTR_CBANK_PARAM_SIZE
	.align		4
.L_108:
        /*0040*/ 	.byte	0x03, 0x19
        /*0042*/ 	.short	0x0a80


	//----- nvinfo : EIATTR_PARAM_CBANK
	.align		4
        /*0044*/ 	.byte	0x04, 0x0a
        /*0046*/ 	.short	(.L_110 - .L_109)
	.align		4
.L_109:
        /*0048*/ 	.word	index@(.nv.constant0._ZN7cutlass13device_kernelIN5flash11enable_sm90INS1_16FlashAttnFwdSm90INS1_25CollectiveMainloopFwdSm90ILi2EN4cute5tupleIJNS5_1CILi1EEES8_S8_EEENS6_IJNS7_ILi192EEENS7_ILi160EEENS7_ILi64EEEEEELi64ENS_12float_e4m3_tEfNS_4arch4Sm90ELb0ELb1ELb0ELb0ELb0ELb0ELb0ELb1ELb1ELb1ELb0ELb0EEENS1_21CollectiveEpilogueFwdINS6_IJSA_SC_SB_EEES9_NS_10bfloat16_tESG_Li384ELb0ELb1ELb0ELb1EEENS1_30DynamicPersistentTileSchedulerILi384ELi128ELb0ELb1ELb1EEEEEEEEEvNT_6ParamsE)
        /*004c*/ 	.short	0x0380
        /*004e*/ 	.short	0x0a80


	//----- nvinfo : EIATTR_SW_WAR
	.align		4
.L_110:
        /*0050*/ 	.byte	0x04, 0x36
        /*0052*/ 	.short	(.L_112 - .L_111)
.L_111:
        /*0054*/ 	.word	0x00000008
.L_112:


//--------------------- .nv.info._ZN7cutlass13device_kernelIN5flash11enable_sm90INS1_16FlashAttnFwdSm90INS1_25CollectiveMainloopFwdSm90ILi2EN4cute5tupleIJNS5_1CILi1EEES8_S8_EEENS6_IJNS7_ILi192EEENS7_ILi160EEENS7_ILi64EEEEEELi64ENS_12float_e4m3_tEfNS_4arch4Sm90ELb0ELb1ELb0ELb1ELb0ELb0ELb0ELb1ELb1ELb1ELb0ELb0EEENS1_21CollectiveEpilogueFwdINS6_IJSA_SC_SB_EEES9_NS_10bfloat16_tESG_Li384ELb1ELb1ELb0ELb1EEENS1_36VarlenDynamicPersistentTileSchedulerILi192ELi160ELi384ELi128ELb0ELb1ELb1ELb1ELb0ELb1EEEEEEEEEvNT_6ParamsE --------------------------
	.section	.nv.info._ZN7cutlass13device_kernelIN5flash11enable_sm90INS1_16FlashAttnFwdSm90INS1_25CollectiveMainloopFwdSm90ILi2EN4cute5tupleIJNS5_1CILi1EEES8_S8_EEENS6_IJNS7_ILi192EEENS7_ILi160EEENS7_ILi64EEEEEELi64ENS_12float_e4m3_tEfNS_4arch4Sm90ELb0ELb1ELb0ELb1ELb0ELb0ELb0ELb1ELb1ELb1ELb0ELb0EEENS1_21CollectiveEpilogueFwdINS6_IJSA_SC_SB_EEES9_NS_10bfloat16_tESG_Li384ELb1ELb1ELb0ELb1EEENS1_36VarlenDynamicPersistentTileSchedulerILi192ELi160ELi384ELi128ELb0ELb1ELb1ELb1ELb0ELb1EEEEEEEEEvNT_6ParamsE,"",@"SHT_CUDA_INFO"
	.sectionflags	@""
	.align	4


	//----- nvinfo : EIATTR_CUDA_API_VERSION
	.align		4
        /*0000*/ 	.byte	0x04, 0x37
        /*0002*/ 	.short	(.L_114 - .L_113)
.L_113:
        /*0004*/ 	.word	0x00000082


	//----- nvinfo : EIATTR_KPARAM_INFO
	.align		4
.L_114:
        /*0008*/ 	.byte	0x04, 0x17
        /*000a*/ 	.short	(.L_116 - .L_115)
.L_115:
        /*000c*/ 	.word	0x00000000
        /*0010*/ 	.short	0x0000
        /*0012*/ 	.short	0x0000
        /*0014*/ 	.byte	0x00, 0xf0, 0x01, 0x2a


	//----- nvinfo : EIATTR_SPARSE_MMA_MASK
	.align		4
.L_116:
        /*0018*/ 	.byte	0x03, 0x50
        /*001a*/ 	.short	0x0000


	//----- nvinfo : EIATTR_MAXREG_COUNT
	.align		4
        /*001c*/ 	.byte	0x03, 0x1b
        /*001e*/ 	.short	0x0080


	//----- nvinfo : EIATTR_MERCURY_ISA_VERSION
	.align		4
        /*0020*/ 	.byte	0x03, 0x5f
        /*0022*/ 	.short	0x0101


	//----- nvinfo : EIATTR_VRC_CTA_INIT_COUNT
	.align		4
        /*0024*/ 	.byte	0x02, 0x4a
	.zero		1
	.zero		1


	//----- nvinfo : EIATTR_EXIT_INSTR_OFFSETS
	.align		4
        /*0028*/ 	.byte	0x04, 0x1c
        /*002a*/ 	.short	(.L_118 - .L_117)


	//   ....[0]....
.L_117:
        /*002c*/ 	.word	0x00000010


	//----- nvinfo : EIATTR_MAX_THREADS
	.align		4
.L_118:
        /*0030*/ 	.byte	0x04, 0x05
        /*0032*/ 	.short	(.L_120 - .L_119)
.L_119:
        /*0034*/ 	.word	0x00000200
        /*0038*/ 	.word	0x00000001
        /*003c*/ 	.word	0x00000001


	//----- nvinfo : EIATTR_CBANK_PARAM_SIZE
	.align		4
.L_120:
        /*0040*/ 	.byte	0x03, 0x19
        /*0042*/ 	.short	0x0a80


	//----- nvinfo : EIATTR_PARAM_CBANK
	.align		4
        /*0044*/ 	.byte	0x04, 0x0a
        /*0046*/ 	.short	(.L_122 - .L_121)
	.align		4
.L_121:
        /*0048*/ 	.word	index@(.nv.constant0._ZN7cutlass13device_kernelIN5flash11enable_sm90INS1_16FlashAttnFwdSm90INS1_25CollectiveMainloopFwdSm90ILi2EN4cute5tupleIJNS5_1CILi1EEES8_S8_EEENS6_IJNS7_ILi192EEENS7_ILi160EEENS7_ILi64EEEEEELi64ENS_12float_e4m3_tEfNS_4arch4Sm90ELb0ELb1ELb0ELb1ELb0ELb0ELb0ELb1ELb1ELb1ELb0ELb0EEENS1_21CollectiveEpilogueFwdINS6_IJSA_SC_SB_EEES9_NS_10bfloat16_tESG_Li384ELb1ELb1ELb0ELb1EEENS1_36VarlenDynamicPersistentTileSchedulerILi192ELi160ELi384ELi128ELb0ELb1ELb1ELb1ELb0ELb1EEEEEEEEEvNT_6ParamsE)
        /*004c*/ 	.short	0x0380
        /*004e*/ 	.short	0x0a80


	//----- nvinfo : EIATTR_SW_WAR
	.align		4
.L_122:
        /*0050*/ 	.byte	0x04, 0x36
        /*0052*/ 	.short	(.L_124 - .L_123)
.L_123:
        /*0054*/ 	.word	0x00000008
.L_124:


//--------------------- .nv.info._ZN7cutlass13device_kernelIN5flash11enable_sm90INS1_16FlashAttnFwdSm90INS1_25CollectiveMainloopFwdSm90ILi2EN4cute5tupleIJNS5_1CILi1EEES8_S8_EEENS6_IJNS7_ILi192EEENS7_ILi160EEENS7_ILi64EEEEEELi64ENS_12float_e4m3_tEfNS_4arch4Sm90ELb0ELb1ELb0ELb1ELb0ELb1ELb0ELb1ELb1ELb1ELb0ELb0EEENS1_21CollectiveEpilogueFwdINS6_IJSA_SC_SB_EEES9_NS_10bfloat16_tESG_Li384ELb1ELb1ELb0ELb1EEENS1_36VarlenDynamicPersistentTileSchedulerILi192ELi160ELi384ELi128ELb0ELb1ELb1ELb1ELb0ELb1EEEEEEEEEvNT_6ParamsE --------------------------
	.section	.nv.info._ZN7cutlass13device_kernelIN5flash11enable_sm90INS1_16FlashAttnFwdSm90INS1_25CollectiveMainloopFwdSm90ILi2EN4cute5tupleIJNS5_1CILi1EEES8_S8_EEENS6_IJNS7_ILi192EEENS7_ILi160EEENS7_ILi64EEEEEELi64ENS_12float_e4m3_tEfNS_4arch4Sm90ELb0ELb1ELb0ELb1ELb0ELb1ELb0ELb1ELb1ELb1ELb0ELb0EEENS1_21CollectiveEpilogueFwdINS6_IJSA_SC_SB_EEES9_NS_10bfloat16_tESG_Li384ELb1ELb1ELb0ELb1EEENS1_36VarlenDynamicPersistentTileSchedulerILi192ELi160ELi384ELi128ELb0ELb1ELb1ELb1ELb0ELb1EEEEEEEEEvNT_6ParamsE,"",@"SHT_CUDA_INFO"
	.sectionflags	@""
	.align	4


	//----- nvinfo : EIATTR_CUDA_API_VERSION
	.align		4
        /*0000*/ 	.byte	0x04, 0x37
        /*0002*/ 	.short	(.L_126 - .L_125)
.L_125:
        /*0004*/ 	.word	0x00000082


	//----- nvinfo : EIATTR_KPARAM_INFO
	.align		4
.L_126:
        /*0008*/ 	.byte	0x04, 0x17
        /*000a*/ 	.short	(.L_128 - .L_127)
.L_127:
        /*000c*/ 	.word	0x00000000
        /*0010*/ 	.short	0x0000
        /*0012*/ 	.short	0x0000
        /*0014*/ 	.byte	0x00, 0xf0, 0x01, 0x2a


	//----- nvinfo : EIATTR_SPARSE_MMA_MASK
	.align		4
.L_128:
        /*0018*/ 	.byte	0x03, 0x50
        /*001a*/ 	.short	0x0000


	//----- nvinfo : EIATTR_MAXREG_COUNT
	.align		4
        /*001c*/ 	.byte	0x03, 0x1b
        /*001e*/ 	.short	0x0080


	//----- nvinfo : EIATTR_MERCURY_ISA_VERSION
	.align		4
        /*0020*/ 	.byte	0x03, 0x5f
        /*0022*/ 	.short	0x0101


	//----- nvinfo : EIATTR_VRC_CTA_INIT_COUNT
	.align		4
        /*0024*/ 	.byte	0x02, 0x4a
	.zero		1
	.zero		1


	//----- nvinfo : EIATTR_EXIT_INSTR_OFFSETS
	.align		4
        /*0028*/ 	.byte	0x04, 0x1c
        /*002a*/ 	.short	(.L_130 - .L_129)


	//   ....[0]....
.L_129:
        /*002c*/ 	.word	0x00000010


	//----- nvinfo : EIATTR_MAX_THREADS
	.align		4
.L_130:
        /*0030*/ 	.byte	0x04, 0x05
        /*0032*/ 	.short	(.L_132 - .L_131)
.L_131:
        /*0034*/ 	.word	0x00000200
        /*0038*/ 	.word	0x00000001
        /*003c*/ 	.word	0x00000001


	//----- nvinfo : EIATTR_CBANK_PARAM_SIZE
	.align		4
.L_132:
        /*0040*/ 	.byte	0x03, 0x19
        /*0042*/ 	.short	0x0a80


	//----- nvinfo : EIATTR_PARAM_CBANK
	.align		4
        /*0044*/ 	.byte	0x04, 0x0a
        /*0046*/ 	.short	(.L_134 - .L_133)
	.align		4
.L_133:
        /*0048*/ 	.word	index@(.nv.constant0._ZN7cutlass13device_kernelIN5flash11enable_sm90INS1_16FlashAttnFwdSm90INS1_25CollectiveMainloopFwdSm90ILi2EN4cute5tupleIJNS5_1CILi1EEES8_S8_EEENS6_IJNS7_ILi192EEENS7_ILi160EEENS7_ILi64EEEEEELi64ENS_12float_e4m3_tEfNS_4arch4Sm90ELb0ELb1ELb0ELb1ELb0ELb1ELb0ELb1ELb1ELb1ELb0ELb0EEENS1_21CollectiveEpilogueFwdINS6_IJSA_SC_SB_EEES9_NS_10bfloat16_tESG_Li384ELb1ELb1ELb0ELb1EEENS1_36VarlenDynamicPersistentTileSchedulerILi192ELi160ELi384ELi128ELb0ELb1ELb1ELb1ELb0ELb1EEEEEEEEEvNT_6ParamsE)
        /*004c*/ 	.short	0x0380
        /*004e*/ 	.short	0x0a80


	//----- nvinfo : EIATTR_SW_WAR
	.align		4
.L_134:
        /*0050*/ 	.byte	0x04, 0x36
        /*0052*/ 	.short	(.L_136 - .L_135)
.L_135:
        /*0054*/ 	.word	0x00000008
.L_136:


//--------------------- .nv.info._ZN7cutlass13device_kernelIN5flash11enable_sm90INS1_16FlashAttnFwdSm90INS1_25CollectiveMainloopFwdSm90ILi2EN4cute5tupleIJNS5_1CILi1EEES8_S8_EEENS6_IJNS7_ILi192EEENS7_ILi160EEENS7_ILi64EEEEEELi64ENS_12float_e4m3_tEfNS_4arch4Sm90ELb1ELb0ELb0ELb0ELb0ELb0ELb0ELb1ELb1ELb1ELb0ELb0EEENS1_21CollectiveEpilogueFwdINS6_IJSA_SC_SB_EEES9_NS_10bfloat16_tESG_Li384ELb0ELb1ELb0ELb1EEENS1_30DynamicPersistentTileSchedulerILi384ELi128ELb0ELb1ELb1EEEEEEEEEvNT_6ParamsE --------------------------
	.section	.nv.info._ZN7cutlass13device_kernelIN5flash11enable_sm90INS1_16FlashAttnFwdSm90INS1_25CollectiveMainloopFwdSm90ILi2EN4cute5tupleIJNS5_1CILi1EEES8_S8_EEENS6_IJNS7_ILi192EEENS7_ILi160EEENS7_ILi64EEEEEELi64ENS_12float_e4m3_tEfNS_4arch4Sm90ELb1ELb0ELb0ELb0ELb0ELb0ELb0ELb1ELb1ELb1ELb0ELb0EEENS1_21CollectiveEpilogueFwdINS6_IJSA_SC_SB_EEES9_NS_10bfloat16_tESG_Li384ELb0ELb1ELb0ELb1EEENS1_30DynamicPersistentTileSchedulerILi384ELi128ELb0ELb1ELb1EEEEEEEEEvNT_6ParamsE,"",@"SHT_CUDA_INFO"
	.sectionflags	@""
	.align	4


	//----- nvinfo : EIATTR_CUDA_API_VERSION
	.align		4
        /*0000*/ 	.byte	0x04, 0x37
        /*0002*/ 	.short	(.L_138 - .L_137)
.L_137:
        /*0004*/ 	.word	0x00000082


	//----- nvinfo : EIATTR_KPARAM_INFO
	.align		4
.L_138:
        /*0008*/ 	.byte	0x04, 0x17
        /*000a*/ 	.short	(.L_140 - .L_139)
.L_139:
        /*000c*/ 	.word	0x00000000
        /*0010*/ 	.short	0x0000
        /*0012*/ 	.short	0x0000
        /*0014*/ 	.byte	0x00, 0xf0, 0x01, 0x2a


	//----- nvinfo : EIATTR_SPARSE_MMA_MASK
	.align		4
.L_140:
        /*0018*/ 	.byte	0x03, 0x50
        /*001a*/ 	.short	0x0000


	//----- nvinfo : EIATTR_MAXREG_COUNT
	.align		4
        /*001c*/ 	.byte	0x03, 0x1b
        /*001e*/ 	.short	0x0080


	//----- nvinfo : EIATTR_MERCURY_ISA_VERSION
	.align		4
        /*0020*/ 	.byte	0x03, 0x5f
        /*0022*/ 	.short	0x0101


	//----- nvinfo : EIATTR_VRC_CTA_INIT_COUNT
	.align		4
        /*0024*/ 	.byte	0x02, 0x4a
	.zero		1
	.zero		1


	//----- nvinfo : EIATTR_EXIT_INSTR_OFFSETS
	.align		4
        /*0028*/ 	.byte	0x04, 0x1c
        /*002a*/ 	.short	(.L_142 - .L_141)


	//   ....[0]....
.L_141:
        /*002c*/ 	.word	0x00000010


	//----- nvinfo : EIATTR_MAX_THREADS
	.align		4
.L_142:
        /*0030*/ 	.byte	0x04, 0x05
        /*0032*/ 	.short	(.L_144 - .L_143)
.L_143:
        /*0034*/ 	.word	0x00000200
        /*0038*/ 	.word	0x00000001
        /*003c*/ 	.word	0x00000001


	//----- nvinfo : EIATTR_CBANK_PARAM_SIZE
	.align		4
.L_144:
        /*0040*/ 	.byte	0x03, 0x19
        /*0042*/ 	.short	0x0a80


	//----- nvinfo : EIATTR_PARAM_CBANK
	.align		4
        /*0044*/ 	.byte	0x04, 0x0a
        /*0046*/ 	.short	(.L_146 - .L_145)
	.align		4
.L_145:
        /*0048*/ 	.word	index@(.nv.constant0._ZN7cutlass13device_kernelIN5flash11enable_sm90INS1_16FlashAttnFwdSm90INS1_25CollectiveMainloopFwdSm90ILi2EN4cute5tupleIJNS5_1CILi1EEES8_S8_EEENS6_IJNS7_ILi192EEENS7_ILi160EEENS7_ILi64EEEEEELi64ENS_12float_e4m3_tEfNS_4arch4Sm90ELb1ELb0ELb0ELb0ELb0ELb0ELb0ELb1ELb1ELb1ELb0ELb0EEENS1_21CollectiveEpilogueFwdINS6_IJSA_SC_SB_EEES9_NS_10bfloat16_tESG_Li384ELb0ELb1ELb0ELb1EEENS1_30DynamicPersistentTileSchedulerILi384ELi128ELb0ELb1ELb1EEEEEEEEEvNT_6ParamsE)
        /*004c*/ 	.short	0x0380
        /*004e*/ 	.short	0x0a80


	//----- nvinfo : EIATTR_SW_WAR
	.align		4
.L_146:
        /*0050*/ 	.byte	0x04, 0x36
        /*0052*/ 	.short	(.L_148 - .L_147)
.L_147:
        /*0054*/ 	.word	0x00000008
.L_148:


//--------------------- .nv.info._ZN7cutlass13device_kernelIN5flash11enable_sm90INS1_16FlashAttnFwdSm90INS1_25CollectiveMainloopFwdSm90ILi2EN4cute5tupleIJNS5_1CILi1EEES8_S8_EEENS6_IJNS7_ILi192EEENS7_ILi160EEENS7_ILi64EEEEEELi64ENS_12float_e4m3_tEfNS_4arch4Sm90ELb1ELb0ELb0ELb1ELb0ELb0ELb0ELb1ELb1ELb1ELb0ELb0EEENS1_21CollectiveEpilogueFwdINS6_IJSA_SC_SB_EEES9_NS_10bfloat16_tESG_Li384ELb1ELb1ELb0ELb1EEENS1_36VarlenDynamicPersistentTileSchedulerILi192ELi160ELi384ELi128ELb0ELb1ELb1ELb1ELb1ELb1EEEEEEEEEvNT_6ParamsE --------------------------
	.section	.nv.info._ZN7cutlass13device_kernelIN5flash11enable_sm90INS1_16FlashAttnFwdSm90INS1_25CollectiveMainloopFwdSm90ILi2EN4cute5tupleIJNS5_1CILi1EEES8_S8_EEENS6_IJNS7_ILi192EEENS7_ILi160EEENS7_ILi64EEEEEELi64ENS_12float_e4m3_tEfNS_4arch4Sm90ELb1ELb0ELb0ELb1ELb0ELb0ELb0ELb1ELb1ELb1ELb0ELb0EEENS1_21CollectiveEpilogueFwdINS6_IJSA_SC_SB_EEES9_NS_10bfloat16_tESG_Li384ELb1ELb1ELb0ELb1EEENS1_36VarlenDynamicPersistentTileSchedulerILi192ELi160ELi384ELi128ELb0ELb1ELb1ELb1ELb1ELb1EEEEEEEEEvNT_6ParamsE,"",@"SHT_CUDA_INFO"
	.sectionflags	@""
	.align	4


	//----- nvinfo : EIATTR_CUDA_API_VERSION
	.align		4
        /*0000*/ 	.byte	0x04, 0x37
        /*0002*/ 	.short	(.L_150 - .L_149)
.L_149:
        /*0004*/ 	.word	0x00000082


	//----- nvinfo : EIATTR_KPARAM_INFO
	.align		4
.L_150:
        /*0008*/ 	.byte	0x04, 0x17
        /*000a*/ 	.short	(.L_152 - .L_151)
.L_151:
        /*000c*/ 	.word	0x00000000
        /*0010*/ 	.short	0x0000
        /*0012*/ 	.short	0x0000
        /*0014*/ 	.byte	0x00, 0xf0, 0x01, 0x2a


	//----- nvinfo : EIATTR_SPARSE_MMA_MASK
	.align		4
.L_152:
        /*0018*/ 	.byte	0x03, 0x50
        /*001a*/ 	.short	0x0000


	//----- nvinfo : EIATTR_MAXREG_COUNT
	.align		4
        /*001c*/ 	.byte	0x03, 0x1b
        /*001e*/ 	.short	0x0080


	//----- nvinfo : EIATTR_MERCURY_ISA_VERSION
	.align		4
        /*0020*/ 	.byte	0x03, 0x5f
        /*0022*/ 	.short	0x0101


	//----- nvinfo : EIATTR_VRC_CTA_INIT_COUNT
	.align		4
        /*0024*/ 	.byte	0x02, 0x4a
	.zero		1
	.zero		1


	//----- nvinfo : EIATTR_EXIT_INSTR_OFFSETS
	.align		4
        /*0028*/ 	.byte	0x04, 0x1c
        /*002a*/ 	.short	(.L_154 - .L_153)


	//   ....[0]....
.L_153:
        /*002c*/ 	.word	0x00000010


	//----- nvinfo : EIATTR_MAX_THREADS
	.align		4
.L_154:
        /*0030*/ 	.byte	0x04, 0x05
        /*0032*/ 	.short	(.L_156 - .L_155)
.L_155:
        /*0034*/ 	.word	0x00000200
        /*0038*/ 	.word	0x00000001
        /*003c*/ 	.word	0x00000001


	//----- nvinfo : EIATTR_CBANK_PARAM_SIZE
	.align		4
.L_156:
        /*0040*/ 	.byte	0x03, 0x19
        /*0042*/ 	.short	0x0a80


	//----- nvinfo : EIATTR_PARAM_CBANK
	.align		4
        /*0044*/ 	.byte	0x04, 0x0a
        /*0046*/ 	.short	(.L_158 - .L_157)
	.align		4
.L_157:
        /*0048*/ 	.word	index@(.nv.constant0._ZN7cutlass13device_kernelIN5flash11enable_sm90INS1_16FlashAttnFwdSm90INS1_25CollectiveMainloopFwdSm90ILi2EN4cute5tupleIJNS5_1CILi1EEES8_S8_EEENS6_IJNS7_ILi192EEENS7_ILi160EEENS7_ILi64EEEEEELi64ENS_12float_e4m3_tEfNS_4arch4Sm90ELb1ELb0ELb0ELb1ELb0ELb0ELb0ELb1ELb1ELb1ELb0ELb0EEENS1_21CollectiveEpilogueFwdINS6_IJSA_SC_SB_EEES9_NS_10bfloat16_tESG_Li384ELb1ELb1ELb0ELb1EEENS1_36VarlenDynamicPersistentTileSchedulerILi192ELi160ELi384ELi128ELb0ELb1ELb1ELb1ELb1ELb1EEEEEEEEEvNT_6ParamsE)
        /*004c*/ 	.short	0x0380
        /*004e*/ 	.short	0x0a80


	//----- nvinfo : EIATTR_SW_WAR
	.align		4
.L_158:
        /*0050*/ 	.byte	0x04, 0x36
        /*0052*/ 	.short	(.L_160 - .L_159)
.L_159:
        /*0054*/ 	.word	0x00000008
.L_160:


//--------------------- .nv.info._ZN7cutlass13device_kernelIN5flash11enable_sm90INS1_16FlashAttnFwdSm90INS1_25CollectiveMainloopFwdSm90ILi2EN4cute5tupleIJNS5_1CILi1EEES8_S8_EEENS6_IJNS7_ILi192EEENS7_ILi160EEENS7_ILi64EEEEEELi64ENS_12float_e4m3_tEfNS_4arch4Sm90ELb1ELb0ELb0ELb1ELb0ELb1ELb0ELb1ELb1ELb1ELb0ELb0EEENS1_21CollectiveEpilogueFwdINS6_IJSA_SC_SB_EEES9_NS_10bfloat16_tESG_Li384ELb1ELb1ELb0ELb1EEENS1_36VarlenDynamicPersistentTileSchedulerILi192ELi160ELi384ELi128ELb0ELb1ELb1ELb1ELb1ELb1EEEEEEEEEvNT_6ParamsE --------------------------
	.section	.nv.info._ZN7cutlass13device_kernelIN5flash11enable_sm90INS1_16FlashAttnFwdSm90INS1_25CollectiveMainloopFwdSm90ILi2EN4cute5tupleIJNS5_1CILi1EEES8_S8_EEENS6_IJNS7_ILi192EEENS7_ILi160EEENS7_ILi64EEEEEELi64ENS_12float_e4m3_tEfNS_4arch4Sm90ELb1ELb0ELb0ELb1ELb0ELb1ELb0ELb1ELb1ELb1ELb0ELb0EEENS1_21CollectiveEpilogueFwdINS6_IJSA_SC_SB_EEES9_NS_10bfloat16_tESG_Li384ELb1ELb1ELb0ELb1EEENS1_36VarlenDynamicPersistentTileSchedulerILi192ELi160ELi384ELi128ELb0ELb1ELb1ELb1ELb1ELb1EEEEEEEEEvNT_6ParamsE,"",@"SHT_CUDA_INFO"
	.sectionflags	@""
	.align	4


	//----- nvinfo : EIATTR_CUDA_API_VERSION
	.align		4
        /*0000*/ 	.byte	0x04, 0x37
        /*0002*/ 	.short	(.L_162 - .L_161)
.L_161:
        /*0004*/ 	.word	0x00000082


	//----- nvinfo : EIATTR_KPARAM_INFO
	.align		4
.L_162:
        /*0008*/ 	.byte	0x04, 0x17
        /*000a*/ 	.short	(.L_164 - .L_163)
.L_163:
        /*000c*/ 	.word	0x00000000
        /*0010*/ 	.short	0x0000
        /*0012*/ 	.short	0x0000
        /*0014*/ 	.byte	0x00, 0xf0, 0x01, 0x2a


	//----- nvinfo : EIATTR_SPARSE_MMA_MASK
	.align		4
.L_164:
        /*0018*/ 	.byte	0x03, 0x50
        /*001a*/ 	.short	0x0000


	//----- nvinfo : EIATTR_MAXREG_COUNT
	.align		4
        /*001c*/ 	.byte	0x03, 0x1b
        /*001e*/ 	.short	0x0080


	//----- nvinfo : EIATTR_MERCURY_ISA_VERSION
	.align		4
        /*0020*/ 	.byte	0x03, 0x5f
        /*0022*/ 	.short	0x0101


	//----- nvinfo : EIATTR_VRC_CTA_INIT_COUNT
	.align		4
        /*0024*/ 	.byte	0x02, 0x4a
	.zero		1
	.zero		1


	//----- nvinfo : EIATTR_EXIT_INSTR_OFFSETS
	.align		4
        /*0028*/ 	.byte	0x04, 0x1c
        /*002a*/ 	.short	(.L_166 - .L_165)


	//   ....[0]....
.L_165:
        /*002c*/ 	.word	0x00000010


	//----- nvinfo : EIATTR_MAX_THREADS
	.align		4
.L_166:
        /*0030*/ 	.byte	0x04, 0x05
        /*0032*/ 	.short	(.L_168 - .L_167)
.L_167:
        /*0034*/ 	.word	0x00000200
        /*0038*/ 	.word	0x00000001
        /*003c*/ 	.word	0x00000001


	//----- nvinfo : EIATTR_CBANK_PARAM_SIZE
	.align		4
.L_168:
        /*0040*/ 	.byte	0x03, 0x19
        /*0042*/ 	.short	0x0a80


	//----- nvinfo : EIATTR_PARAM_CBANK
	.align		4
        /*0044*/ 	.byte	0x04, 0x0a
        /*0046*/ 	.short	(.L_170 - .L_169)
	.align		4
.L_169:
        /*0048*/ 	.word	index@(.nv.constant0._ZN7cutlass13device_kernelIN5flash11enable_sm90INS1_16FlashAttnFwdSm90INS1_25CollectiveMainloopFwdSm90ILi2EN4cute5tupleIJNS5_1CILi1EEES8_S8_EEENS6_IJNS7_ILi192EEENS7_ILi160EEENS7_ILi64EEEEEELi64ENS_12float_e4m3_tEfNS_4arch4Sm90ELb1ELb0ELb0ELb1ELb0ELb1ELb0ELb1ELb1ELb1ELb0ELb0EEENS1_21CollectiveEpilogueFwdINS6_IJSA_SC_SB_EEES9_NS_10bfloat16_tESG_Li384ELb1ELb1ELb0ELb1EEENS1_36VarlenDynamicPersistentTileSchedulerILi192ELi160ELi384ELi128ELb0ELb1ELb1ELb1ELb1ELb1EEEEEEEEEvNT_6ParamsE)
        /*004c*/ 	.short	0x0380
        /*004e*/ 	.short	0x0a80


	//----- nvinfo : EIATTR_SW_WAR
	.align		4
.L_170:
        /*0050*/ 	.byte	0x04, 0x36
        /*0052*/ 	.short	(.L_172 - .L_171)
.L_171:
        /*0054*/ 	.word	0x00000008
.L_172:


//--------------------- .nv.callgraph             --------------------------
	.section	.nv.callgraph,"",@"SHT_CUDA_CALLGRAPH"
	.align	4
	.sectionentsize	8
	.align		4
        /*0000*/ 	.word	0x00000000
	.align		4
        /*0004*/ 	.word	0xffffffff
	.align		4
        /*0008*/ 	.word	0x00000000
	.align		4
        /*000c*/ 	.word	0xfffffffe
	.align		4
        /*0010*/ 	.word	0x00000000
	.align		4
        /*0014*/ 	.word	0xfffffffd
	.align		4
        /*0018*/ 	.word	0x00000000
	.align		4
        /*001c*/ 	.word	0xfffffffc


//--------------------- .nv.constant4             --------------------------
	.section	.nv.constant4,"a",@progbits
	.align	8
	.align		8
.nv.constant4:
        /*0000*/ 	.dword	_ZN73_INTERNAL_00488a73_37_flash_fwd_hdim64_e4m3_packgqa_sm90_cu_49158569_33584cuda3std3__45__cpo5beginE
	.align		8
        /*0008*/ 	.dword	_ZN73_INTERNAL_00488a73_37_flash_fwd_hdim64_e4m3_packgqa_sm90_cu_49158569_33584cuda3std3__45__cpo3endE
	.align		8
        /*0010*/ 	.dword	_ZN73_INTERNAL_00488a73_37_flash_fwd_hdim64_e4m3_packgqa_sm90_cu_49158569_33584cuda3std3__45__cpo6cbeginE
	.align		8
        /*0018*/ 	.dword	_ZN73_INTERNAL_00488a73_37_flash_fwd_hdim64_e4m3_packgqa_sm90_cu_49158569_33584cuda3std3__45__cpo4cendE
	.align		8
        /*0020*/ 	.dword	_ZN73_INTERNAL_00488a73_37_flash_fwd_hdim64_e4m3_packgqa_sm90_cu_49158569_33584cuda3std3__475_GLOBAL__N__00488a73_37_flash_fwd_hdim64_e4m3_packgqa_sm90_cu_49158569_33586ignoreE
	.align		8
        /*0028*/ 	.dword	_ZN73_INTERNAL_00488a73_37_flash_fwd_hdim64_e4m3_packgqa_sm90_cu_49158569_33584cuda3std3__419piecewise_constructE
	.align		8
        /*0030*/ 	.dword	_ZN73_INTERNAL_00488a73_37_flash_fwd_hdim64_e4m3_packgqa_sm90_cu_49158569_33584cuda3std3__48in_placeE
	.align		8
        /*0038*/ 	.dword	_ZN73_INTERNAL_00488a73_37_flash_fwd_hdim64_e4m3_packgqa_sm90_cu_49158569_33584cuda3std6ranges3__45__cpo4swapE
	.align		8
        /*0040*/ 	.dword	_ZN73_INTERNAL_00488a73_37_flash_fwd_hdim64_e4m3_packgqa_sm90_cu_49158569_33584cuda3std6ranges3__45__cpo9iter_moveE
	.align		8
        /*0048*/ 	.dword	_ZN73_INTERNAL_00488a73_37_flash_fwd_hdim64_e4m3_packgqa_sm90_cu_49158569_33584cute7productE
	.align		8
        /*0050*/ 	.dword	_ZN73_INTERNAL_00488a73_37_flash_fwd_hdim64_e4m3_packgqa_sm90_cu_49158569_33584cute1_E


//--------------------- .text._ZN7cutlass13device_kernelIN5flash11enable_sm90INS1_16FlashAttnFwdSm90INS1_25CollectiveMainloopFwdSm90ILi2EN4cute5tupleIJNS5_1CILi1EEES8_S8_EEENS6_IJNS7_ILi192EEENS7_ILi160EEENS7_ILi64EEEEEELi64ENS_12float_e4m3_tEfNS_4arch4Sm90ELb0ELb0ELb0ELb0ELb0ELb0ELb0ELb1ELb1ELb1ELb0ELb0EEENS1_21CollectiveEpilogueFwdINS6_IJSA_SC_SB_EEES9_NS_10bfloat16_tESG_Li384ELb0ELb1ELb0ELb1EEENS1_29StaticPersistentTileSchedulerILb0EEEEEEEEEvNT_6ParamsE --------------------------
	.section	.text._ZN7cutlass13device_kernelIN5flash11enable_sm90INS1_16FlashAttnFwdSm90INS1_25CollectiveMainloopFwdSm90ILi2EN4cute5tupleIJNS5_1CILi1EEES8_S8_EEENS6_IJNS7_ILi192EEENS7_ILi160EEENS7_ILi64EEEEEELi64ENS_12float_e4m3_tEfNS_4arch4Sm90ELb0ELb0ELb0ELb0ELb0ELb0ELb0ELb1ELb1ELb1ELb0ELb0EEENS1_21CollectiveEpilogueFwdINS6_IJSA_SC_SB_EEES9_NS_10bfloat16_tESG_Li384ELb0ELb1ELb0ELb1EEENS1_29StaticPersistentTileSchedulerILb0EEEEEEEEEvNT_6ParamsE,"ax",@progbits
	.align	128
.text._ZN7cutlass13device_kernelIN5flash11enable_sm90INS1_16FlashAttnFwdSm90INS1_25CollectiveMainloopFwdSm90ILi2EN4cute5tupleIJNS5_1CILi1EEES8_S8_EEENS6_IJNS7_ILi192EEENS7_ILi160EEENS7_ILi64EEEEEELi64ENS_12float_e4m3_tEfNS_4arch4Sm90ELb0ELb0ELb0ELb0ELb0ELb0ELb0ELb1ELb1ELb1ELb0ELb0EEENS1_21CollectiveEpilogueFwdINS6_IJSA_SC_SB_EEES9_NS_10bfloat16_tESG_Li384ELb0ELb1ELb0ELb1EEENS1_29StaticPersistentTileSchedulerILb0EEEEEEEEEvNT_6ParamsE:
        .type           _ZN7cutlass13device_kernelIN5flash11enable_sm90INS1_16FlashAttnFwdSm90INS1_25CollectiveMainloopFwdSm90ILi2EN4cute5tupleIJNS5_1CILi1EEES8_S8_EEENS6_IJNS7_ILi192EEENS7_ILi160EEENS7_ILi64EEEEEELi64ENS_12float_e4m3_tEfNS_4arch4Sm90ELb0ELb0ELb0ELb0ELb0ELb0ELb0ELb1ELb1ELb1ELb0ELb0EEENS1_21CollectiveEpilogueFwdINS6_IJSA_SC_SB_EEES9_NS_10bfloat16_tESG_Li384ELb0ELb1ELb0ELb1EEENS1_29StaticPersistentTileSchedulerILb0EEEEEEEEEvNT_6ParamsE,@function
        .size           _ZN7cutlass13device_kernelIN5flash11enable_sm90INS1_16FlashAttnFwdSm90INS1_25CollectiveMainloopFwdSm90ILi2EN4cute5tupleIJNS5_1CILi1EEES8_S8_EEENS6_IJNS7_ILi192EEENS7_ILi160EEENS7_ILi64EEEEEELi64ENS_12float_e4m3_tEfNS_4arch4Sm90ELb0ELb0ELb0ELb0ELb0ELb0ELb0ELb1ELb1ELb1ELb0ELb0EEENS1_21CollectiveEpilogueFwdINS6_IJSA_SC_SB_EEES9_NS_10bfloat16_tESG_Li384ELb0ELb1ELb0ELb1EEENS1_29StaticPersistentTileSchedulerILb0EEEEEEEEEvNT_6ParamsE,(.L_x_9 - _ZN7cutlass13device_kernelIN5flash11enable_sm90INS1_16FlashAttnFwdSm90INS1_25CollectiveMainloopFwdSm90ILi2EN4cute5tupleIJNS5_1CILi1EEES8_S8_EEENS6_IJNS7_ILi192EEENS7_ILi160EEENS7_ILi64EEEEEELi64ENS_12float_e4m3_tEfNS_4arch4Sm90ELb0ELb0ELb0ELb0ELb0ELb0ELb0ELb1ELb1ELb1ELb0ELb0EEENS1_21CollectiveEpilogueFwdINS6_IJSA_SC_SB_EEES9_NS_10bfloat16_tESG_Li384ELb0ELb1ELb0ELb1EEENS1_29StaticPersistentTileSchedulerILb0EEEEEEEEEvNT_6ParamsE)
        .other          _ZN7cutlass13device_kernelIN5flash11enable_sm90INS1_16FlashAttnFwdSm90INS1_25CollectiveMainloopFwdSm90ILi2EN4cute5tupleIJNS5_1CILi1EEES8_S8_EEENS6_IJNS7_ILi192EEENS7_ILi160EEENS7_ILi64EEEEEELi64ENS_12float_e4m3_tEfNS_4arch4Sm90ELb0ELb0ELb0ELb0ELb0ELb0ELb0ELb1ELb1ELb1ELb0ELb0EEENS1_21CollectiveEpilogueFwdINS6_IJSA_SC_SB_EEES9_NS_10bfloat16_tESG_Li384ELb0ELb1ELb0ELb1EEENS1_29StaticPersistentTileSchedulerILb0EEEEEEEEEvNT_6ParamsE,@"STO_CUDA_ENTRY STV_DEFAULT"
_ZN7cutlass13device_kernelIN5flash11enable_sm90INS1_16FlashAttnFwdSm90INS1_25CollectiveMainloopFwdSm90ILi2EN4cute5tupleIJNS5_1CILi1EEES8_S8_EEENS6_IJNS7_ILi192EEENS7_ILi160EEENS7_ILi64EEEEEELi64ENS_12float_e4m3_tEfNS_4arch4Sm90ELb0ELb0ELb0ELb0ELb0ELb0ELb0ELb1ELb1ELb1ELb0ELb0EEENS1_21CollectiveEpilogueFwdINS6_IJSA_SC_SB_EEES9_NS_10bfloat16_tESG_Li384ELb0ELb1ELb0ELb1EEENS1_29StaticPersistentTileSchedulerILb0EEEEEEEEEvNT_6ParamsE:
[----:B------:R-:W-:Y:S01]  /*0000*/  LDC R1, c[0x0][0x37c] ;  /* 0x0000df00ff017b82 */ /* 0x000fe20000000800 */
[----:B------:R-:W-:Y:S05]  /*0010*/  EXIT ;  /* 0x000000000000794d */ /* 0x000fea0003800000 */
.L_x_0:
[----:B------:R-:W-:-:S00]  /*0020*/  BRA `(.L_x_0) ;  /* 0xfffffffc00fc7947 */ /* 0x000fc0000383ffff */
[----:B------:R-:W-:-:S00]  /*0030*/  NOP ;  /* 0x0000000000007918 */ /* 0x000fc00000000000 */
        /* <DEDUP_REMOVED lines=12> */
.L_x_9:


//--------------------- .text._ZN7cutlass13device_kernelIN5flash11enable_sm90INS1_16FlashAttnFwdSm90INS1_25CollectiveMainloopFwdSm90ILi2EN4cute5tupleIJNS5_1CILi1EEES8_S8_EEENS6_IJNS7_ILi192EEENS7_ILi160EEENS7_ILi64EEEEEELi64ENS_12float_e4m3_tEfNS_4arch4Sm90ELb0ELb0ELb0ELb1ELb0ELb0ELb0ELb1ELb1ELb1ELb0ELb0EEENS1_21CollectiveEpilogueFwdINS6_IJSA_SC_SB_EEES9_NS_10bfloat16_tESG_Li384ELb1ELb1ELb0ELb1EEENS1_36VarlenDynamicPersistentTileSchedulerILi192ELi160ELi384ELi128ELb0ELb1ELb1ELb0ELb1ELb1EEEEEEEEEvNT_6ParamsE --------------------------
	.section	.text._ZN7cutlass13device_kernelIN5flash11enable_sm90INS1_16FlashAttnFwdSm90INS1_25CollectiveMainloopFwdSm90ILi2EN4cute5tupleIJNS5_1CILi1EEES8_S8_EEENS6_IJNS7_ILi192EEENS7_ILi160EEENS7_ILi64EEEEEELi64ENS_12float_e4m3_tEfNS_4arch4Sm90ELb0ELb0ELb0ELb1ELb0ELb0ELb0ELb1ELb1ELb1ELb0ELb0EEENS1_21CollectiveEpilogueFwdINS6_IJSA_SC_SB_EEES9_NS_10bfloat16_tESG_Li384ELb1ELb1ELb0ELb1EEENS1_36VarlenDynamicPersistentTileSchedulerILi192ELi160ELi384ELi128ELb0ELb1ELb1ELb0ELb1ELb1EEEEEEEEEvNT_6ParamsE,"ax",@progbits
	.align	128
.text._ZN7cutlass13device_kernelIN5flash11enable_sm90INS1_16FlashAttnFwdSm90INS1_25CollectiveMainloopFwdSm90ILi2EN4cute5tupleIJNS5_1CILi1EEES8_S8_EEENS6_IJNS7_ILi192EEENS7_ILi160EEENS7_ILi64EEEEEELi64ENS_12float_e4m3_tEfNS_4arch4Sm90ELb0ELb0ELb0ELb1ELb0ELb0ELb0ELb1ELb1ELb1ELb0ELb0EEENS1_21CollectiveEpilogueFwdINS6_IJSA_SC_SB_EEES9_NS_10bfloat16_tESG_Li384ELb1ELb1ELb0ELb1EEENS1_36VarlenDynamicPersistentTileSchedulerILi192ELi160ELi384ELi128ELb0ELb1ELb1ELb0ELb1ELb1EEEEEEEEEvNT_6ParamsE:
        .type           _ZN7cutlass13device_kernelIN5flash11enable_sm90INS1_16FlashAttnFwdSm90INS1_25CollectiveMainloopFwdSm90ILi2EN4cute5tupleIJNS5_1CILi1EEES8_S8_EEENS6_IJNS7_ILi192EEENS7_ILi160EEENS7_ILi64EEEEEELi64ENS_12float_e4m3_tEfNS_4arch4Sm90ELb0ELb0ELb0ELb1ELb0ELb0ELb0ELb1ELb1ELb1ELb0ELb0EEENS1_21CollectiveEpilogueFwdINS6_IJSA_SC_SB_EEES9_NS_10bfloat16_tESG_Li384ELb1ELb1ELb0ELb1EEENS1_36VarlenDynamicPersistentTileSchedulerILi192ELi160ELi384ELi128ELb0ELb1ELb1ELb0ELb1ELb1EEEEEEEEEvNT_6ParamsE,@function
        .size           _ZN7cutlass13device_kernelIN5flash11enable_sm90INS1_16FlashAttnFwdSm90INS1_25CollectiveMainloopFwdSm90ILi2EN4cute5tupleIJNS5_1CILi1EEES8_S8_EEENS6_IJNS7_ILi192EEENS7_ILi160EEENS7_ILi64EEEEEELi64ENS_12float_e4m3_tEfNS_4arch4Sm90ELb0ELb0ELb0ELb1ELb0ELb0ELb0ELb1ELb1ELb1ELb0ELb0EEENS1_21CollectiveEpilogueFwdINS6_IJSA_SC_SB_EEES9_NS_10bfloat16_tESG_Li384ELb1ELb1ELb0ELb1EEENS1_36VarlenDynamicPersistentTileSchedulerILi192ELi160ELi384ELi128ELb0ELb1ELb1ELb0ELb1ELb1EEEEEEEEEvNT_6ParamsE,(.L_x_10 - _ZN7cutlass13device_kernelIN5flash11enable_sm90INS1_16FlashAttnFwdSm90INS1_25CollectiveMainloopFwdSm90ILi2EN4cute5tupleIJNS5_1CILi1EEES8_S8_EEENS6_IJNS7_ILi192EEENS7_ILi160EEENS7_ILi64EEEEEELi64ENS_12float_e4m3_tEfNS_4arch4Sm90ELb0ELb0ELb0ELb1ELb0ELb0ELb0ELb1ELb1ELb1ELb0ELb0EEENS1_21CollectiveEpilogueFwdINS6_IJSA_SC_SB_EEES9_NS_10bfloat16_tESG_Li384ELb1ELb1ELb0ELb1EEENS1_36VarlenDynamicPersistentTileSchedulerILi192ELi160ELi384ELi128ELb0ELb1ELb1ELb0ELb1ELb1EEEEEEEEEvNT_6ParamsE)
        .other          _ZN7cutlass13device_kernelIN5flash11enable_sm90INS1_16FlashAttnFwdSm90INS1_25CollectiveMainloopFwdSm90ILi2EN4cute5tupleIJNS5_1CILi1EEES8_S8_EEENS6_IJNS7_ILi192EEENS7_ILi160EEENS7_ILi64EEEEEELi64ENS_12float_e4m3_tEfNS_4arch4Sm90ELb0ELb0ELb0ELb1ELb0ELb0ELb0ELb1ELb1ELb1ELb0ELb0EEENS1_21CollectiveEpilogueFwdINS6_IJSA_SC_SB_EEES9_NS_10bfloat16_tESG_Li384ELb1ELb1ELb0ELb1EEENS1_36VarlenDynamicPersistentTileSchedulerILi192ELi160ELi384ELi128ELb0ELb1ELb1ELb0ELb1ELb1EEEEEEEEEvNT_6ParamsE,@"STO_CUDA_ENTRY STV_DEFAULT"
_ZN7cutlass13device_kernelIN5flash11enable_sm90INS1_16FlashAttnFwdSm90INS1_25CollectiveMainloopFwdSm90ILi2EN4cute5tupleIJNS5_1CILi1EEES8_S8_EEENS6_IJNS7_ILi192EEENS7_ILi160EEENS7_ILi64EEEEEELi64ENS_12float_e4m3_tEfNS_4arch4Sm90ELb0ELb0ELb0ELb1ELb0ELb0ELb0ELb1ELb1ELb1ELb0ELb0EEENS1_21CollectiveEpilogueFwdINS6_IJSA_SC_SB_EEES9_NS_10bfloat16_tESG_Li384ELb1ELb1ELb0ELb1EEENS1_36VarlenDynamicPersistentTileSchedulerILi192ELi160ELi384ELi128ELb0ELb1ELb1ELb0ELb1ELb1EEEEEEEEEvNT_6ParamsE:
[----:B------:R-:W-:Y:S01]  /*0000*/  LDC R1, c[0x0][0x37c] ;  /* 0x0000df00ff017b82 */ /* 0x000fe20000000800 */
[----:B------:R-:W-:Y:S05]  /*0010*/  EXIT ;  /* 0x000000000000794d */ /* 0x000fea0003800000 */
.L_x_1:
        /* <DEDUP_REMOVED lines=14> */
.L_x_10:


//--------------------- .text._ZN7cutlass13device_kernelIN5flash11enable_sm90INS1_16FlashAttnFwdSm90INS1_25CollectiveMainloopFwdSm90ILi2EN4cute5tupleIJNS5_1CILi1EEES8_S8_EEENS6_IJNS7_ILi192EEENS7_ILi160EEENS7_ILi64EEEEEELi64ENS_12float_e4m3_tEfNS_4arch4Sm90ELb0ELb0ELb0ELb1ELb0ELb1ELb0ELb1ELb1ELb1ELb0ELb0EEENS1_21CollectiveEpilogueFwdINS6_IJSA_SC_SB_EEES9_NS_10bfloat16_tESG_Li384ELb1ELb1ELb0ELb1EEENS1_36VarlenDynamicPersistentTileSchedulerILi192ELi160ELi384ELi128ELb0ELb1ELb1ELb0ELb1ELb1EEEEEEEEEvNT_6ParamsE --------------------------
	.section	.text._ZN7cutlass13device_kernelIN5flash11enable_sm90INS1_16FlashAttnFwdSm90INS1_25CollectiveMainloopFwdSm90ILi2EN4cute5tupleIJNS5_1CILi1EEES8_S8_EEENS6_IJNS7_ILi192EEENS7_ILi160EEENS7_ILi64EEEEEELi64ENS_12float_e4m3_tEfNS_4arch4Sm90ELb0ELb0ELb0ELb1ELb0ELb1ELb0ELb1ELb1ELb1ELb0ELb0EEENS1_21CollectiveEpilogueFwdINS6_IJSA_SC_SB_EEES9_NS_10bfloat16_tESG_Li384ELb1ELb1ELb0ELb1EEENS1_36VarlenDynamicPersistentTileSchedulerILi192ELi160ELi384ELi128ELb0ELb1ELb1ELb0ELb1ELb1EEEEEEEEEvNT_6ParamsE,"ax",@progbits
	.align	128
.text._ZN7cutlass13device_kernelIN5flash11enable_sm90INS1_16FlashAttnFwdSm90INS1_25CollectiveMainloopFwdSm90ILi2EN4cute5tupleIJNS5_1CILi1EEES8_S8_EEENS6_IJNS7_ILi192EEENS7_ILi160EEENS7_ILi64EEEEEELi64ENS_12float_e4m3_tEfNS_4arch4Sm90ELb0ELb0ELb0ELb1ELb0ELb1ELb0ELb1ELb1ELb1ELb0ELb0EEENS1_21CollectiveEpilogueFwdINS6_IJSA_SC_SB_EEES9_NS_10bfloat16_tESG_Li384ELb1ELb1ELb0ELb1EEENS1_36VarlenDynamicPersistentTileSchedulerILi192ELi160ELi384ELi128ELb0ELb1ELb1ELb0ELb1ELb1EEEEEEEEEvNT_6ParamsE:
        .type           _ZN7cutlass13device_kernelIN5flash11enable_sm90INS1_16FlashAttnFwdSm90INS1_25CollectiveMainloopFwdSm90ILi2EN4cute5tupleIJNS5_1CILi1EEES8_S8_EEENS6_IJNS7_ILi192EEENS7_ILi160EEENS7_ILi64EEEEEELi64ENS_12float_e4m3_tEfNS_4arch4Sm90ELb0ELb0ELb0ELb1ELb0ELb1ELb0ELb1ELb1ELb1ELb0ELb0EEENS1_21CollectiveEpilogueFwdINS6_IJSA_SC_SB_EEES9_NS_10bfloat16_tESG_Li384ELb1ELb1ELb0ELb1EEENS1_36VarlenDynamicPersistentTileSchedulerILi192ELi160ELi384ELi128ELb0ELb1ELb1ELb0ELb1ELb1EEEEEEEEEvNT_6ParamsE,@function
        .size           _ZN7cutlass13device_kernelIN5flash11enable_sm90INS1_16FlashAttnFwdSm90INS1_25CollectiveMainloopFwdSm90ILi2EN4cute5tupleIJNS5_1CILi1EEES8_S8_EEENS6_IJNS7_ILi192EEENS7_ILi160EEENS7_ILi64EEEEEELi64ENS_12float_e4m3_tEfNS_4arch4Sm90ELb0ELb0ELb0ELb1ELb0ELb1ELb0ELb1ELb1ELb1ELb0ELb0EEENS1_21CollectiveEpilogueFwdINS6_IJSA_SC_SB_EEES9_NS_10bfloat16_tESG_Li384ELb1ELb1ELb0ELb1EEENS1_36VarlenDynamicPersistentTileSchedulerILi192ELi160ELi384ELi128ELb0ELb1ELb1ELb0ELb1ELb1EEEEEEEEEvNT_6ParamsE,(.L_x_11 - _ZN7cutlass13device_kernelIN5flash11enable_sm90INS1_16FlashAttnFwdSm90INS1_25CollectiveMainloopFwdSm90ILi2EN4cute5tupleIJNS5_1CILi1EEES8_S8_EEENS6_IJNS7_ILi192EEENS7_ILi160EEENS7_ILi64EEEEEELi64ENS_12float_e4m3_tEfNS_4arch4Sm90ELb0ELb0ELb0ELb1ELb0ELb1ELb0ELb1ELb1ELb1ELb0ELb0EEENS1_21CollectiveEpilogueFwdINS6_IJSA_SC_SB_EEES9_NS_10bfloat16_tESG_Li384ELb1ELb1ELb0ELb1EEENS1_36VarlenDynamicPersistentTileSchedulerILi192ELi160ELi384ELi128ELb0ELb1ELb1ELb0ELb1ELb1EEEEEEEEEvNT_6ParamsE)
        .other          _ZN7cutlass13device_kernelIN5flash11enable_sm90INS1_16FlashAttnFwdSm90INS1_25CollectiveMainloopFwdSm90ILi2EN4cute5tupleIJNS5_1CILi1EEES8_S8_EEENS6_IJNS7_ILi192EEENS7_ILi160EEENS7_ILi64EEEEEELi64ENS_12float_e4m3_tEfNS_4arch4Sm90ELb0ELb0ELb0ELb1ELb0ELb1ELb0ELb1ELb1ELb1ELb0ELb0EEENS1_21CollectiveEpilogueFwdINS6_IJSA_SC_SB_EEES9_NS_10bfloat16_tESG_Li384ELb1ELb1ELb0ELb1EEENS1_36VarlenDynamicPersistentTileSchedulerILi192ELi160ELi384ELi128ELb0ELb1ELb1ELb0ELb1ELb1EEEEEEEEEvNT_6ParamsE,@"STO_CUDA_ENTRY STV_DEFAULT"
_ZN7cutlass13device_kernelIN5flash11enable_sm90INS1_16FlashAttnFwdSm90INS1_25CollectiveMainloopFwdSm90ILi2EN4cute5tupleIJNS5_1CILi1EEES8_S8_EEENS6_IJNS7_ILi192EEENS7_ILi160EEENS7_ILi64EEEEEELi64ENS_12float_e4m3_tEfNS_4arch4Sm90ELb0ELb0ELb0ELb1ELb0ELb1ELb0ELb1ELb1ELb1ELb0ELb0EEENS1_21CollectiveEpilogueFwdINS6_IJSA_SC_SB_EEES9_NS_10bfloat16_tESG_Li384ELb1ELb1ELb0ELb1EEENS1_36VarlenDynamicPersistentTileSchedulerILi192ELi160ELi384ELi128ELb0ELb1ELb1ELb0ELb1ELb1EEEEEEEEEvNT_6ParamsE:
[----:B------:R-:W-:Y:S01]  /*0000*/  LDC R1, c[0x0][0x37c] ;  /* 0x0000df00ff017b82 */ /* 0x000fe20000000800 */
[----:B------:R-:W-:Y:S05]  /*0010*/  EXIT ;  /* 0x000000000000794d */ /* 0x000fea0003800000 */
.L_x_2:
        /* <DEDUP_REMOVED lines=14> */
.L_x_11:


//--------------------- .text._ZN7cutlass13device_kernelIN5flash11enable_sm90INS1_16FlashAttnFwdSm90INS1_25CollectiveMainloopFwdSm90ILi2EN4cute5tupleIJNS5_1CILi1EEES8_S8_EEENS6_IJNS7_ILi192EEENS7_ILi160EEENS7_ILi64EEEEEELi64ENS_12float_e4m3_tEfNS_4arch4Sm90ELb0ELb1ELb0ELb0ELb0ELb0ELb0ELb1ELb1ELb1ELb0ELb0EEENS1_21CollectiveEpilogueFwdINS6_IJSA_SC_SB_EEES9_NS_10bfloat16_tESG_Li384ELb0ELb1ELb0ELb1EEENS1_30DynamicPersistentTileSchedulerILi384ELi128ELb0ELb1ELb1EEEEEEEEEvNT_6ParamsE --------------------------
	.section	.text._ZN7cutlass13device_kernelIN5flash11enable_sm90INS1_16FlashAttnFwdSm90INS1_25CollectiveMainloopFwdSm90ILi2EN4cute5tupleIJNS5_1CILi1EEES8_S8_EEENS6_IJNS7_ILi192EEENS7_ILi160EEENS7_ILi64EEEEEELi64ENS_12float_e4m3_tEfNS_4arch4Sm90ELb0ELb1ELb0ELb0ELb0ELb0ELb0ELb1ELb1ELb1ELb0ELb0EEENS1_21CollectiveEpilogueFwdINS6_IJSA_SC_SB_EEES9_NS_10bfloat16_tESG_Li384ELb0ELb1ELb0ELb1EEENS1_30DynamicPersistentTileSchedulerILi384ELi128ELb0ELb1ELb1EEEEEEEEEvNT_6ParamsE,"ax",@progbits
	.align	128
.text._ZN7cutlass13device_kernelIN5flash11enable_sm90INS1_16FlashAttnFwdSm90INS1_25CollectiveMainloopFwdSm90ILi2EN4cute5tupleIJNS5_1CILi1EEES8_S8_EEENS6_IJNS7_ILi192EEENS7_ILi160EEENS7_ILi64EEEEEELi64ENS_12float_e4m3_tEfNS_4arch4Sm90ELb0ELb1ELb0ELb0ELb0ELb0ELb0ELb1ELb1ELb1ELb0ELb0EEENS1_21CollectiveEpilogueFwdINS6_IJSA_SC_SB_EEES9_NS_10bfloat16_tESG_Li384ELb0ELb1ELb0ELb1EEENS1_30DynamicPersistentTileSchedulerILi384ELi128ELb0ELb1ELb1EEEEEEEEEvNT_6ParamsE:
        .type           _ZN7cutlass13device_kernelIN5flash11enable_sm90INS1_16FlashAttnFwdSm90INS1_25CollectiveMainloopFwdSm90ILi2EN4cute5tupleIJNS5_1CILi1EEES8_S8_EEENS6_IJNS7_ILi192EEENS7_ILi160EEENS7_ILi64EEEEEELi64ENS_12float_e4m3_tEfNS_4arch4Sm90ELb0ELb1ELb0ELb0ELb0ELb0ELb0ELb1ELb1ELb1ELb0ELb0EEENS1_21CollectiveEpilogueFwdINS6_IJSA_SC_SB_EEES9_NS_10bfloat16_tESG_Li384ELb0ELb1ELb0ELb1EEENS1_30DynamicPersistentTileSchedulerILi384ELi128ELb0ELb1ELb1EEEEEEEEEvNT_6ParamsE,@function
        .size           _ZN7cutlass13device_kernelIN5flash11enable_sm90INS1_16FlashAttnFwdSm90INS1_25CollectiveMainloopFwdSm90ILi2EN4cute5tupleIJNS5_1CILi1EEES8_S8_EEENS6_IJNS7_ILi192EEENS7_ILi160EEENS7_ILi64EEEEEELi64ENS_12float_e4m3_tEfNS_4arch4Sm90ELb0ELb1ELb0ELb0ELb0ELb0ELb0ELb1ELb1ELb1ELb0ELb0EEENS1_21CollectiveEpilogueFwdINS6_IJSA_SC_SB_EEES9_NS_10bfloat16_tESG_Li384ELb0ELb1ELb0ELb1EEENS1_30DynamicPersistentTileSchedulerILi384ELi128ELb0ELb1ELb1EEEEEEEEEvNT_6ParamsE,(.L_x_12 - _ZN7cutlass13device_kernelIN5flash11enable_sm90INS1_16FlashAttnFwdSm90INS1_25CollectiveMainloopFwdSm90ILi2EN4cute5tupleIJNS5_1CILi1EEES8_S8_EEENS6_IJNS7_ILi192EEENS7_ILi160EEENS7_ILi64EEEEEELi64ENS_12float_e4m3_tEfNS_4arch4Sm90ELb0ELb1ELb0ELb0ELb0ELb0ELb0ELb1ELb1ELb1ELb0ELb0EEENS1_21CollectiveEpilogueFwdINS6_IJSA_SC_SB_EEES9_NS_10bfloat16_tESG_Li384ELb0ELb1ELb0ELb1EEENS1_30DynamicPersistentTileSchedulerILi384ELi128ELb0ELb1ELb1EEEEEEEEEvNT_6ParamsE)
        .other          _ZN7cutlass13device_kernelIN5flash11enable_sm90INS1_16FlashAttnFwdSm90INS1_25CollectiveMainloopFwdSm90ILi2EN4cute5tupleIJNS5_1CILi1EEES8_S8_EEENS6_IJNS7_ILi192EEENS7_ILi160EEENS7_ILi64EEEEEELi64ENS_12float_e4m3_tEfNS_4arch4Sm90ELb0ELb1ELb0ELb0ELb0ELb0ELb0ELb1ELb1ELb1ELb0ELb0EEENS1_21CollectiveEpilogueFwdINS6_IJSA_SC_SB_EEES9_NS_10bfloat16_tESG_Li384ELb0ELb1ELb0ELb1EEENS1_30DynamicPersistentTileSchedulerILi384ELi128ELb0ELb1ELb1EEEEEEEEEvNT_6ParamsE,@"STO_CUDA_ENTRY STV_DEFAULT"
_ZN7cutlass13device_kernelIN5flash11enable_sm90INS1_16FlashAttnFwdSm90INS1_25CollectiveMainloopFwdSm90ILi2EN4cute5tupleIJNS5_1CILi1EEES8_S8_EEENS6_IJNS7_ILi192EEENS7_ILi160EEENS7_ILi64EEEEEELi64ENS_12float_e4m3_tEfNS_4arch4Sm90ELb0ELb1ELb0ELb0ELb0ELb0ELb0ELb1ELb1ELb1ELb0ELb0EEENS1_21CollectiveEpilogueFwdINS6_IJSA_SC_SB_EEES9_NS_10bfloat16_tESG_Li384ELb0ELb1ELb0ELb1EEENS1_30DynamicPersistentTileSchedulerILi384ELi128ELb0ELb1ELb1EEEEEEEEEvNT_6ParamsE:
[----:B------:R-:W-:Y:S01]  /*0000*/  LDC R1, c[0x0][0x37c] ;  /* 0x0000df00ff017b82 */ /* 0x000fe20000000800 */
[----:B------:R-:W-:Y:S05]  /*0010*/  EXIT ;  /* 0x000000000000794d */ /* 0x000fea0003800000 */
.L_x_3:
        /* <DEDUP_REMOVED lines=14> */
.L_x_12:


//--------------------- .text._ZN7cutlass13device_kernelIN5flash11enable_sm90INS1_16FlashAttnFwdSm90INS1_25CollectiveMainloopFwdSm90ILi2EN4cute5tupleIJNS5_1CILi1EEES8_S8_EEENS6_IJNS7_ILi192EEENS7_ILi160EEENS7_ILi64EEEEEELi64ENS_12float_e4m3_tEfNS_4arch4Sm90ELb0ELb1ELb0ELb1ELb0ELb0ELb0ELb1ELb1ELb1ELb0ELb0EEENS1_21CollectiveEpilogueFwdINS6_IJSA_SC_SB_EEES9_NS_10bfloat16_tESG_Li384ELb1ELb1ELb0ELb1EEENS1_36VarlenDynamicPersistentTileSchedulerILi192ELi160ELi384ELi128ELb0ELb1ELb1ELb1ELb0ELb1EEEEEEEEEvNT_6ParamsE --------------------------
	.section	.text._ZN7cutlass13device_kernelIN5flash11enable_sm90INS1_16FlashAttnFwdSm90INS1_25CollectiveMainloopFwdSm90ILi2EN4cute5tupleIJNS5_1CILi1EEES8_S8_EEENS6_IJNS7_ILi192EEENS7_ILi160EEENS7_ILi64EEEEEELi64ENS_12float_e4m3_tEfNS_4arch4Sm90ELb0ELb1ELb0ELb1ELb0ELb0ELb0ELb1ELb1ELb1ELb0ELb0EEENS1_21CollectiveEpilogueFwdINS6_IJSA_SC_SB_EEES9_NS_10bfloat16_tESG_Li384ELb1ELb1ELb0ELb1EEENS1_36VarlenDynamicPersistentTileSchedulerILi192ELi160ELi384ELi128ELb0ELb1ELb1ELb1ELb0ELb1EEEEEEEEEvNT_6ParamsE,"ax",@progbits
	.align	128
.text._ZN7cutlass13device_kernelIN5flash11enable_sm90INS1_16FlashAttnFwdSm90INS1_25CollectiveMainloopFwdSm90ILi2EN4cute5tupleIJNS5_1CILi1EEES8_S8_EEENS6_IJNS7_ILi192EEENS7_ILi160EEENS7_ILi64EEEEEELi64ENS_12float_e4m3_tEfNS_4arch4Sm90ELb0ELb1ELb0ELb1ELb0ELb0ELb0ELb1ELb1ELb1ELb0ELb0EEENS1_21CollectiveEpilogueFwdINS6_IJSA_SC_SB_EEES9_NS_10bfloat16_tESG_Li384ELb1ELb1ELb0ELb1EEENS1_36VarlenDynamicPersistentTileSchedulerILi192ELi160ELi384ELi128ELb0ELb1ELb1ELb1ELb0ELb1EEEEEEEEEvNT_6ParamsE:
        .type           _ZN7cutlass13device_kernelIN5flash11enable_sm90INS1_16FlashAttnFwdSm90INS1_25CollectiveMainloopFwdSm90ILi2EN4cute5tupleIJNS5_1CILi1EEES8_S8_EEENS6_IJNS7_ILi192EEENS7_ILi160EEENS7_ILi64EEEEEELi64ENS_12float_e4m3_tEfNS_4arch4Sm90ELb0ELb1ELb0ELb1ELb0ELb0ELb0ELb1ELb1ELb1ELb0ELb0EEENS1_21CollectiveEpilogueFwdINS6_IJSA_SC_SB_EEES9_NS_10bfloat16_tESG_Li384ELb1ELb1ELb0ELb1EEENS1_36VarlenDynamicPersistentTileSchedulerILi192ELi160ELi384ELi128ELb0ELb1ELb1ELb1ELb0ELb1EEEEEEEEEvNT_6ParamsE,@function
        .size           _ZN7cutlass13device_kernelIN5flash11enable_sm90INS1_16FlashAttnFwdSm90INS1_25CollectiveMainloopFwdSm90ILi2EN4cute5tupleIJNS5_1CILi1EEES8_S8_EEENS6_IJNS7_ILi192EEENS7_ILi160EEENS7_ILi64EEEEEELi64ENS_12float_e4m3_tEfNS_4arch4Sm90ELb0ELb1ELb0ELb1ELb0ELb0ELb0ELb1ELb1ELb1ELb0ELb0EEENS1_21CollectiveEpilogueFwdINS6_IJSA_SC_SB_EEES9_NS_10bfloat16_tESG_Li384ELb1ELb1ELb0ELb1EEENS1_36VarlenDynamicPersistentTileSchedulerILi192ELi160ELi384ELi128ELb0ELb1ELb1ELb1ELb0ELb1EEEEEEEEEvNT_6ParamsE,(.L_x_13 - _ZN7cutlass13device_kernelIN5flash11enable_sm90INS1_16FlashAttnFwdSm90INS1_25CollectiveMainloopFwdSm90ILi2EN4cute5tupleIJNS5_1CILi1EEES8_S8_EEENS6_IJNS7_ILi192EEENS7_ILi160EEENS7_ILi64EEEEEELi64ENS_12float_e4m3_tEfNS_4arch4Sm90ELb0ELb1ELb0ELb1ELb0ELb0ELb0ELb1ELb1ELb1ELb0ELb0EEENS1_21CollectiveEpilogueFwdINS6_IJSA_SC_SB_EEES9_NS_10bfloat16_tESG_Li384ELb1ELb1ELb0ELb1EEENS1_36VarlenDynamicPersistentTileSchedulerILi192ELi160ELi384ELi128ELb0ELb1ELb1ELb1ELb0ELb1EEEEEEEEEvNT_6ParamsE)
        .other          _ZN7cutlass13device_kernelIN5flash11enable_sm90INS1_16FlashAttnFwdSm90INS1_25CollectiveMainloopFwdSm90ILi2EN4cute5tupleIJNS5_1CILi1EEES8_S8_EEENS6_IJNS7_ILi192EEENS7_ILi160EEENS7_ILi64EEEEEELi64ENS_12float_e4m3_tEfNS_4arch4Sm90ELb0ELb1ELb0ELb1ELb0ELb0ELb0ELb1ELb1ELb1ELb0ELb0EEENS1_21CollectiveEpilogueFwdINS6_IJSA_SC_SB_EEES9_NS_10bfloat16_tESG_Li384ELb1ELb1ELb0ELb1EEENS1_36VarlenDynamicPersistentTileSchedulerILi192ELi160ELi384ELi128ELb0ELb1ELb1ELb1ELb0ELb1EEEEEEEEEvNT_6ParamsE,@"STO_CUDA_ENTRY STV_DEFAULT"
_ZN7cutlass13device_kernelIN5flash11enable_sm90INS1_16FlashAttnFwdSm90INS1_25CollectiveMainloopFwdSm90ILi2EN4cute5tupleIJNS5_1CILi1EEES8_S8_EEENS6_IJNS7_ILi192EEENS7_ILi160EEENS7_ILi64EEEEEELi64ENS_12float_e4m3_tEfNS_4arch4Sm90ELb0ELb1ELb0ELb1ELb0ELb0ELb0ELb1ELb1ELb1ELb0ELb0EEENS1_21CollectiveEpilogueFwdINS6_IJSA_SC_SB_EEES9_NS_10bfloat16_tESG_Li384ELb1ELb1ELb0ELb1EEENS1_36VarlenDynamicPersistentTileSchedulerILi192ELi160ELi384ELi128ELb0ELb1ELb1ELb1ELb0ELb1EEEEEEEEEvNT_6ParamsE:
[----:B------:R-:W-:Y:S01]  /*0000*/  LDC R1, c[0x0][0x37c] ;  /* 0x0000df00ff017b82 */ /* 0x000fe20000000800 */
[----:B------:R-:W-:Y:S05]  /*0010*/  EXIT ;  /* 0x000000000000794d */ /* 0x000fea0003800000 */
.L_x_4:
        /* <DEDUP_REMOVED lines=14> */
.L_x_13:


//--------------------- .text._ZN7cutlass13device_kernelIN5flash11enable_sm90INS1_16FlashAttnFwdSm90INS1_25CollectiveMainloopFwdSm90ILi2EN4cute5tupleIJNS5_1CILi1EEES8_S8_EEENS6_IJNS7_ILi192EEENS7_ILi160EEENS7_ILi64EEEEEELi64ENS_12float_e4m3_tEfNS_4arch4Sm90ELb0ELb1ELb0ELb1ELb0ELb1ELb0ELb1ELb1ELb1ELb0ELb0EEENS1_21CollectiveEpilogueFwdINS6_IJSA_SC_SB_EEES9_NS_10bfloat16_tESG_Li384ELb1ELb1ELb0ELb1EEENS1_36VarlenDynamicPersistentTileSchedulerILi192ELi160ELi384ELi128ELb0ELb1ELb1ELb1ELb0ELb1EEEEEEEEEvNT_6ParamsE --------------------------
	.section	.text._ZN7cutlass13device_kernelIN5flash11enable_sm90INS1_16FlashAttnFwdSm90INS1_25CollectiveMainloopFwdSm90ILi2EN4cute5tupleIJNS5_1CILi1EEES8_S8_EEENS6_IJNS7_ILi192EEENS7_ILi160EEENS7_ILi64EEEEEELi64ENS_12float_e4m3_tEfNS_4arch4Sm90ELb0ELb1ELb0ELb1ELb0ELb1ELb0ELb1ELb1ELb1ELb0ELb0EEENS1_21CollectiveEpilogueFwdINS6_IJSA_SC_SB_EEES9_NS_10bfloat16_tESG_Li384ELb1ELb1ELb0ELb1EEENS1_36VarlenDynamicPersistentTileSchedulerILi192ELi160ELi384ELi128ELb0ELb1ELb1ELb1ELb0ELb1EEEEEEEEEvNT_6ParamsE,"ax",@progbits
	.align	128
.text._ZN7cutlass13device_kernelIN5flash11enable_sm90INS1_16FlashAttnFwdSm90INS1_25CollectiveMainloopFwdSm90ILi2EN4cute5tupleIJNS5_1CILi1EEES8_S8_EEENS6_IJNS7_ILi192EEENS7_ILi160EEENS7_ILi64EEEEEELi64ENS_12float_e4m3_tEfNS_4arch4Sm90ELb0ELb1ELb0ELb1ELb0ELb1ELb0ELb1ELb1ELb1ELb0ELb0EEENS1_21CollectiveEpilogueFwdINS6_IJSA_SC_SB_EEES9_NS_10bfloat16_tESG_Li384ELb1ELb1ELb0ELb1EEENS1_36VarlenDynamicPersistentTileSchedulerILi192ELi160ELi384ELi128ELb0ELb1ELb1ELb1ELb0ELb1EEEEEEEEEvNT_6ParamsE:
        .type           _ZN7cutlass13device_kernelIN5flash11enable_sm90INS1_16FlashAttnFwdSm90INS1_25CollectiveMainloopFwdSm90ILi2EN4cute5tupleIJNS5_1CILi1EEES8_S8_EEENS6_IJNS7_ILi192EEENS7_ILi160EEENS7_ILi64EEEEEELi64ENS_12float_e4m3_tEfNS_4arch4Sm90ELb0ELb1ELb0ELb1ELb0ELb1ELb0ELb1ELb1ELb1ELb0ELb0EEENS1_21CollectiveEpilogueFwdINS6_IJSA_SC_SB_EEES9_NS_10bfloat16_tESG_Li384ELb1ELb1ELb0ELb1EEENS1_36VarlenDynamicPersistentTileSchedulerILi192ELi160ELi384ELi128ELb0ELb1ELb1ELb1ELb0ELb1EEEEEEEEEvNT_6ParamsE,@function
        .size           _ZN7cutlass13device_kernelIN5flash11enable_sm90INS1_16FlashAttnFwdSm90INS1_25CollectiveMainloopFwdSm90ILi2EN4cute5tupleIJNS5_1CILi1EEES8_S8_EEENS6_IJNS7_ILi192EEENS7_ILi160EEENS7_ILi64EEEEEELi64ENS_12float_e4m3_tEfNS_4arch4Sm90ELb0ELb1ELb0ELb1ELb0ELb1ELb0ELb1ELb1ELb1ELb0ELb0EEENS1_21CollectiveEpilogueFwdINS6_IJSA_SC_SB_EEES9_NS_10bfloat16_tESG_Li384ELb1ELb1ELb0ELb1EEENS1_36VarlenDynamicPersistentTileSchedulerILi192ELi160ELi384ELi128ELb0ELb1ELb1ELb1ELb0ELb1EEEEEEEEEvNT_6ParamsE,(.L_x_14 - _ZN7cutlass13device_kernelIN5flash11enable_sm90INS1_16FlashAttnFwdSm90INS1_25CollectiveMainloopFwdSm90ILi2EN4cute5tupleIJNS5_1CILi1EEES8_S8_EEENS6_IJNS7_ILi192EEENS7_ILi160EEENS7_ILi64EEEEEELi64ENS_12float_e4m3_tEfNS_4arch4Sm90ELb0ELb1ELb0ELb1ELb0ELb1ELb0ELb1ELb1ELb1ELb0ELb0EEENS1_21CollectiveEpilogueFwdINS6_IJSA_SC_SB_EEES9_NS_10bfloat16_tESG_Li384ELb1ELb1ELb0ELb1EEENS1_36VarlenDynamicPersistentTileSchedulerILi192ELi160ELi384ELi128ELb0ELb1ELb1ELb1ELb0ELb1EEEEEEEEEvNT_6ParamsE)
        .other          _ZN7cutlass13device_kernelIN5flash11enable_sm90INS1_16FlashAttnFwdSm90INS1_25CollectiveMainloopFwdSm90ILi2EN4cute5tupleIJNS5_1CILi1EEES8_S8_EEENS6_IJNS7_ILi192EEENS7_ILi160EEENS7_ILi64EEEEEELi64ENS_12float_e4m3_tEfNS_4arch4Sm90ELb0ELb1ELb0ELb1ELb0ELb1ELb0ELb1ELb1ELb1ELb0ELb0EEENS1_21CollectiveEpilogueFwdINS6_IJSA_SC_SB_EEES9_NS_10bfloat16_tESG_Li384ELb1ELb1ELb0ELb1EEENS1_36VarlenDynamicPersistentTileSchedulerILi192ELi160ELi384ELi128ELb0ELb1ELb1ELb1ELb0ELb1EEEEEEEEEvNT_6ParamsE,@"STO_CUDA_ENTRY STV_DEFAULT"
_ZN7cutlass13device_kernelIN5flash11enable_sm90INS1_16FlashAttnFwdSm90INS1_25CollectiveMainloopFwdSm90ILi2EN4cute5tupleIJNS5_1CILi1EEES8_S8_EEENS6_IJNS7_ILi192EEENS7_ILi160EEENS7_ILi64EEEEEELi64ENS_12float_e4m3_tEfNS_4arch4Sm90ELb0ELb1ELb0ELb1ELb0ELb1ELb0ELb1ELb1ELb1ELb0ELb0EEENS1_21CollectiveEpilogueFwdINS6_IJSA_SC_SB_EEES9_NS_10bfloat16_tESG_Li384ELb1ELb1ELb0ELb1EEENS1_36VarlenDynamicPersistentTileSchedulerILi192ELi160ELi384ELi128ELb0ELb1ELb1ELb1ELb0ELb1EEEEEEEEEvNT_6ParamsE:
[----:B------:R-:W-:Y:S01]  /*0000*/  LDC R1, c[0x0][0x37c] ;  /* 0x0000df00ff017b82 */ /* 0x000fe20000000800 */
[----:B------:R-:W-:Y:S05]  /*0010*/  EXIT ;  /* 0x000000000000794d */ /* 0x000fea0003800000 */
.L_x_5:
        /* <DEDUP_REMOVED lines=14> */
.L_x_14:


//--------------------- .text._ZN7cutlass13device_kernelIN5flash11enable_sm90INS1_16FlashAttnFwdSm90INS1_25CollectiveMainloopFwdSm90ILi2EN4cute5tupleIJNS5_1CILi1EEES8_S8_EEENS6_IJNS7_ILi192EEENS7_ILi160EEENS7_ILi64EEEEEELi64ENS_12float_e4m3_tEfNS_4arch4Sm90ELb1ELb0ELb0ELb0ELb0ELb0ELb0ELb1ELb1ELb1ELb0ELb0EEENS1_21CollectiveEpilogueFwdINS6_IJSA_SC_SB_EEES9_NS_10bfloat16_tESG_Li384ELb0ELb1ELb0ELb1EEENS1_30DynamicPersistentTileSchedulerILi384ELi128ELb0ELb1ELb1EEEEEEEEEvNT_6ParamsE --------------------------
	.section	.text._ZN7cutlass13device_kernelIN5flash11enable_sm90INS1_16FlashAttnFwdSm90INS1_25CollectiveMainloopFwdSm90ILi2EN4cute5tupleIJNS5_1CILi1EEES8_S8_EEENS6_IJNS7_ILi192EEENS7_ILi160EEENS7_ILi64EEEEEELi64ENS_12float_e4m3_tEfNS_4arch4Sm90ELb1ELb0ELb0ELb0ELb0ELb0ELb0ELb1ELb1ELb1ELb0ELb0EEENS1_21CollectiveEpilogueFwdINS6_IJSA_SC_SB_EEES9_NS_10bfloat16_tESG_Li384ELb0ELb1ELb0ELb1EEENS1_30DynamicPersistentTileSchedulerILi384ELi128ELb0ELb1ELb1EEEEEEEEEvNT_6ParamsE,"ax",@progbits
	.align	128
.text._ZN7cutlass13device_kernelIN5flash11enable_sm90INS1_16FlashAttnFwdSm90INS1_25CollectiveMainloopFwdSm90ILi2EN4cute5tupleIJNS5_1CILi1EEES8_S8_EEENS6_IJNS7_ILi192EEENS7_ILi160EEENS7_ILi64EEEEEELi64ENS_12float_e4m3_tEfNS_4arch4Sm90ELb1ELb0ELb0ELb0ELb0ELb0ELb0ELb1ELb1ELb1ELb0ELb0EEENS1_21CollectiveEpilogueFwdINS6_IJSA_SC_SB_EEES9_NS_10bfloat16_tESG_Li384ELb0ELb1ELb0ELb1EEENS1_30DynamicPersistentTileSchedulerILi384ELi128ELb0ELb1ELb1EEEEEEEEEvNT_6ParamsE:
        .type           _ZN7cutlass13device_kernelIN5flash11enable_sm90INS1_16FlashAttnFwdSm90INS1_25CollectiveMainloopFwdSm90ILi2EN4cute5tupleIJNS5_1CILi1EEES8_S8_EEENS6_IJNS7_ILi192EEENS7_ILi160EEENS7_ILi64EEEEEELi64ENS_12float_e4m3_tEfNS_4arch4Sm90ELb1ELb0ELb0ELb0ELb0ELb0ELb0ELb1ELb1ELb1ELb0ELb0EEENS1_21CollectiveEpilogueFwdINS6_IJSA_SC_SB_EEES9_NS_10bfloat16_tESG_Li384ELb0ELb1ELb0ELb1EEENS1_30DynamicPersistentTileSchedulerILi384ELi128ELb0ELb1ELb1EEEEEEEEEvNT_6ParamsE,@function
        .size           _ZN7cutlass13device_kernelIN5flash11enable_sm90INS1_16FlashAttnFwdSm90INS1_25CollectiveMainloopFwdSm90ILi2EN4cute5tupleIJNS5_1CILi1EEES8_S8_EEENS6_IJNS7_ILi192EEENS7_ILi160EEENS7_ILi64EEEEEELi64ENS_12float_e4m3_tEfNS_4arch4Sm90ELb1ELb0ELb0ELb0ELb0ELb0ELb0ELb1ELb1ELb1ELb0ELb0EEENS1_21CollectiveEpilogueFwdINS6_IJSA_SC_SB_EEES9_NS_10bfloat16_tESG_Li384ELb0ELb1ELb0ELb1EEENS1_30DynamicPersistentTileSchedulerILi384ELi128ELb0ELb1ELb1EEEEEEEEEvNT_6ParamsE,(.L_x_15 - _ZN7cutlass13device_kernelIN5flash11enable_sm90INS1_16FlashAttnFwdSm90INS1_25CollectiveMainloopFwdSm90ILi2EN4cute5tupleIJNS5_1CILi1EEES8_S8_EEENS6_IJNS7_ILi192EEENS7_ILi160EEENS7_ILi64EEEEEELi64ENS_12float_e4m3_tEfNS_4arch4Sm90ELb1ELb0ELb0ELb0ELb0ELb0ELb0ELb1ELb1ELb1ELb0ELb0EEENS1_21CollectiveEpilogueFwdINS6_IJSA_SC_SB_EEES9_NS_10bfloat16_tESG_Li384ELb0ELb1ELb0ELb1EEENS1_30DynamicPersistentTileSchedulerILi384ELi128ELb0ELb1ELb1EEEEEEEEEvNT_6ParamsE)
        .other          _ZN7cutlass13device_kernelIN5flash11enable_sm90INS1_16FlashAttnFwdSm90INS1_25CollectiveMainloopFwdSm90ILi2EN4cute5tupleIJNS5_1CILi1EEES8_S8_EEENS6_IJNS7_ILi192EEENS7_ILi160EEENS7_ILi64EEEEEELi64ENS_12float_e4m3_tEfNS_4arch4Sm90ELb1ELb0ELb0ELb0ELb0ELb0ELb0ELb1ELb1ELb1ELb0ELb0EEENS1_21CollectiveEpilogueFwdINS6_IJSA_SC_SB_EEES9_NS_10bfloat16_tESG_Li384ELb0ELb1ELb0ELb1EEENS1_30DynamicPersistentTileSchedulerILi384ELi128ELb0ELb1ELb1EEEEEEEEEvNT_6ParamsE,@"STO_CUDA_ENTRY STV_DEFAULT"
_ZN7cutlass13device_kernelIN5flash11enable_sm90INS1_16FlashAttnFwdSm90INS1_25CollectiveMainloopFwdSm90ILi2EN4cute5tupleIJNS5_1CILi1EEES8_S8_EEENS6_IJNS7_ILi192EEENS7_ILi160EEENS7_ILi64EEEEEELi64ENS_12float_e4m3_tEfNS_4arch4Sm90ELb1ELb0ELb0ELb0ELb0ELb0ELb0ELb1ELb1ELb1ELb0ELb0EEENS1_21CollectiveEpilogueFwdINS6_IJSA_SC_SB_EEES9_NS_10bfloat16_tESG_Li384ELb0ELb1ELb0ELb1EEENS1_30DynamicPersistentTileSchedulerILi384ELi128ELb0ELb1ELb1EEEEEEEEEvNT_6ParamsE:
[----:B------:R-:W-:Y:S01]  /*0000*/  LDC R1, c[0x0][0x37c] ;  /* 0x0000df00ff017b82 */ /* 0x000fe20000000800 */
[----:B------:R-:W-:Y:S05]  /*0010*/  EXIT ;  /* 0x000000000000794d */ /* 0x000fea0003800000 */
.L_x_6:
        /* <DEDUP_REMOVED lines=14> */
.L_x_15:


//--------------------- .text._ZN7cutlass13device_kernelIN5flash11enable_sm90INS1_16FlashAttnFwdSm90INS1_25CollectiveMainloopFwdSm90ILi2EN4cute5tupleIJNS5_1CILi1EEES8_S8_EEENS6_IJNS7_ILi192EEENS7_ILi160EEENS7_ILi64EEEEEELi64ENS_12float_e4m3_tEfNS_4arch4Sm90ELb1ELb0ELb0ELb1ELb0ELb0ELb0ELb1ELb1ELb1ELb0ELb0EEENS1_21CollectiveEpilogueFwdINS6_IJSA_SC_SB_EEES9_NS_10bfloat16_tESG_Li384ELb1ELb1ELb0ELb1EEENS1_36VarlenDynamicPersistentTileSchedulerILi192ELi160ELi384ELi128ELb0ELb1ELb1ELb1ELb1ELb1EEEEEEEEEvNT_6ParamsE --------------------------
	.section	.text._ZN7cutlass13device_kernelIN5flash11enable_sm90INS1_16FlashAttnFwdSm90INS1_25CollectiveMainloopFwdSm90ILi2EN4cute5tupleIJNS5_1CILi1EEES8_S8_EEENS6_IJNS7_ILi192EEENS7_ILi160EEENS7_ILi64EEEEEELi64ENS_12float_e4m3_tEfNS_4arch4Sm90ELb1ELb0ELb0ELb1ELb0ELb0ELb0ELb1ELb1ELb1ELb0ELb0EEENS1_21CollectiveEpilogueFwdINS6_IJSA_SC_SB_EEES9_NS_10bfloat16_tESG_Li384ELb1ELb1ELb0ELb1EEENS1_36VarlenDynamicPersistentTileSchedulerILi192ELi160ELi384ELi128ELb0ELb1ELb1ELb1ELb1ELb1EEEEEEEEEvNT_6ParamsE,"ax",@progbits
	.align	128
.text._ZN7cutlass13device_kernelIN5flash11enable_sm90INS1_16FlashAttnFwdSm90INS1_25CollectiveMainloopFwdSm90ILi2EN4cute5tupleIJNS5_1CILi1EEES8_S8_EEENS6_IJNS7_ILi192EEENS7_ILi160EEENS7_ILi64EEEEEELi64ENS_12float_e4m3_tEfNS_4arch4Sm90ELb1ELb0ELb0ELb1ELb0ELb0ELb0ELb1ELb1ELb1ELb0ELb0EEENS1_21CollectiveEpilogueFwdINS6_IJSA_SC_SB_EEES9_NS_10bfloat16_tESG_Li384ELb1ELb1ELb0ELb1EEENS1_36VarlenDynamicPersistentTileSchedulerILi192ELi160ELi384ELi128ELb0ELb1ELb1ELb1ELb1ELb1EEEEEEEEEvNT_6ParamsE:
        .type           _ZN7cutlass13device_kernelIN5flash11enable_sm90INS1_16FlashAttnFwdSm90INS1_25CollectiveMainloopFwdSm90ILi2EN4cute5tupleIJNS5_1CILi1EEES8_S8_EEENS6_IJNS7_ILi192EEENS7_ILi160EEENS7_ILi64EEEEEELi64ENS_12float_e4m3_tEfNS_4arch4Sm90ELb1ELb0ELb0ELb1ELb0ELb0ELb0ELb1ELb1ELb1ELb0ELb0EEENS1_21CollectiveEpilogueFwdINS6_IJSA_SC_SB_EEES9_NS_10bfloat16_tESG_Li384ELb1ELb1ELb0ELb1EEENS1_36VarlenDynamicPersistentTileSchedulerILi192ELi160ELi384ELi128ELb0ELb1ELb1ELb1ELb1ELb1EEEEEEEEEvNT_6ParamsE,@function
        .size           _ZN7cutlass13device_kernelIN5flash11enable_sm90INS1_16FlashAttnFwdSm90INS1_25CollectiveMainloopFwdSm90ILi2EN4cute5tupleIJNS5_1CILi1EEES8_S8_EEENS6_IJNS7_ILi192EEENS7_ILi160EEENS7_ILi64EEEEEELi64ENS_12float_e4m3_tEfNS_4arch4Sm90ELb1ELb0ELb0ELb1ELb0ELb0ELb0ELb1ELb1ELb1ELb0ELb0EEENS1_21CollectiveEpilogueFwdINS6_IJSA_SC_SB_EEES9_NS_10bfloat16_tESG_Li384ELb1ELb1ELb0ELb1EEENS1_36VarlenDynamicPersistentTileSchedulerILi192ELi160ELi384ELi128ELb0ELb1ELb1ELb1ELb1ELb1EEEEEEEEEvNT_6ParamsE,(.L_x_16 - _ZN7cutlass13device_kernelIN5flash11enable_sm90INS1_16FlashAttnFwdSm90INS1_25CollectiveMainloopFwdSm90ILi2EN4cute5tupleIJNS5_1CILi1EEES8_S8_EEENS6_IJNS7_ILi192EEENS7_ILi160EEENS7_ILi64EEEEEELi64ENS_12float_e4m3_tEfNS_4arch4Sm90ELb1ELb0ELb0ELb1ELb0ELb0ELb0ELb1ELb1ELb1ELb0ELb0EEENS1_21CollectiveEpilogueFwdINS6_IJSA_SC_SB_EEES9_NS_10bfloat16_tESG_Li384ELb1ELb1ELb0ELb1EEENS1_36VarlenDynamicPersistentTileSchedulerILi192ELi160ELi384ELi128ELb0ELb1ELb1ELb1ELb1ELb1EEEEEEEEEvNT_6ParamsE)
        .other          _ZN7cutlass13device_kernelIN5flash11enable_sm90INS1_16FlashAttnFwdSm90INS1_25CollectiveMainloopFwdSm90ILi2EN4cute5tupleIJNS5_1CILi1EEES8_S8_EEENS6_IJNS7_ILi192EEENS7_ILi160EEENS7_ILi64EEEEEELi64ENS_12float_e4m3_tEfNS_4arch4Sm90ELb1ELb0ELb0ELb1ELb0ELb0ELb0ELb1ELb1ELb1ELb0ELb0EEENS1_21CollectiveEpilogueFwdINS6_IJSA_SC_SB_EEES9_NS_10bfloat16_tESG_Li384ELb1ELb1ELb0ELb1EEENS1_36VarlenDynamicPersistentTileSchedulerILi192ELi160ELi384ELi128ELb0ELb1ELb1ELb1ELb1ELb1EEEEEEEEEvNT_6ParamsE,@"STO_CUDA_ENTRY STV_DEFAULT"
_ZN7cutlass13device_kernelIN5flash11enable_sm90INS1_16FlashAttnFwdSm90INS1_25CollectiveMainloopFwdSm90ILi2EN4cute5tupleIJNS5_1CILi1EEES8_S8_EEENS6_IJNS7_ILi192EEENS7_ILi160EEENS7_ILi64EEEEEELi64ENS_12float_e4m3_tEfNS_4arch4Sm90ELb1ELb0ELb0ELb1ELb0ELb0ELb0ELb1ELb1ELb1ELb0ELb0EEENS1_21CollectiveEpilogueFwdINS6_IJSA_SC_SB_EEES9_NS_10bfloat16_tESG_Li384ELb1ELb1ELb0ELb1EEENS1_36VarlenDynamicPersistentTileSchedulerILi192ELi160ELi384ELi128ELb0ELb1ELb1ELb1ELb1ELb1EEEEEEEEEvNT_6ParamsE:
[----:B------:R-:W-:Y:S01]  /*0000*/  LDC R1, c[0x0][0x37c] ;  /* 0x0000df00ff017b82 */ /* 0x000fe20000000800 */
[----:B------:R-:W-:Y:S05]  /*0010*/  EXIT ;  /* 0x000000000000794d */ /* 0x000fea0003800000 */
.L_x_7:
        /* <DEDUP_REMOVED lines=14> */
.L_x_16:


//--------------------- .text._ZN7cutlass13device_kernelIN5flash11enable_sm90INS1_16FlashAttnFwdSm90INS1_25CollectiveMainloopFwdSm90ILi2EN4cute5tupleIJNS5_1CILi1EEES8_S8_EEENS6_IJNS7_ILi192EEENS7_ILi160EEENS7_ILi64EEEEEELi64ENS_12float_e4m3_tEfNS_4arch4Sm90ELb1ELb0ELb0ELb1ELb0ELb1ELb0ELb1ELb1ELb1ELb0ELb0EEENS1_21CollectiveEpilogueFwdINS6_IJSA_SC_SB_EEES9_NS_10bfloat16_tESG_Li384ELb1ELb1ELb0ELb1EEENS1_36VarlenDynamicPersistentTileSchedulerILi192ELi160ELi384ELi128ELb0ELb1ELb1ELb1ELb1ELb1EEEEEEEEEvNT_6ParamsE --------------------------
	.section	.text._ZN7cutlass13device_kernelIN5flash11enable_sm90INS1_16FlashAttnFwdSm90INS1_25CollectiveMainloopFwdSm90ILi2EN4cute5tupleIJNS5_1CILi1EEES8_S8_EEENS6_IJNS7_ILi192EEENS7_ILi160EEENS7_ILi64EEEEEELi64ENS_12float_e4m3_tEfNS_4arch4Sm90ELb1ELb0ELb0ELb1ELb0ELb1ELb0ELb1ELb1ELb1ELb0ELb0EEENS1_21CollectiveEpilogueFwdINS6_IJSA_SC_SB_EEES9_NS_10bfloat16_tESG_Li384ELb1ELb1ELb0ELb1EEENS1_36VarlenDynamicPersistentTileSchedulerILi192ELi160ELi384ELi128ELb0ELb1ELb1ELb1ELb1ELb1EEEEEEEEEvNT_6ParamsE,"ax",@progbits
	.align	128
.text._ZN7cutlass13device_kernelIN5flash11enable_sm90INS1_16FlashAttnFwdSm90INS1_25CollectiveMainloopFwdSm90ILi2EN4cute5tupleIJNS5_1CILi1EEES8_S8_EEENS6_IJNS7_ILi192EEENS7_ILi160EEENS7_ILi64EEEEEELi64ENS_12float_e4m3_tEfNS_4arch4Sm90ELb1ELb0ELb0ELb1ELb0ELb1ELb0ELb1ELb1ELb1ELb0ELb0EEENS1_21CollectiveEpilogueFwdINS6_IJSA_SC_SB_EEES9_NS_10bfloat16_tESG_Li384ELb1ELb1ELb0ELb1EEENS1_36VarlenDynamicPersistentTileSchedulerILi192ELi160ELi384ELi128ELb0ELb1ELb1ELb1ELb1ELb1EEEEEEEEEvNT_6ParamsE:
        .type           _ZN7cutlass13device_kernelIN5flash11enable_sm90INS1_16FlashAttnFwdSm90INS1_25CollectiveMainloopFwdSm90ILi2EN4cute5tupleIJNS5_1CILi1EEES8_S8_EEENS6_IJNS7_ILi192EEENS7_ILi160EEENS7_ILi64EEEEEELi64ENS_12float_e4m3_tEfNS_4arch4Sm90ELb1ELb0ELb0ELb1ELb0ELb1ELb0ELb1ELb1ELb1ELb0ELb0EEENS1_21CollectiveEpilogueFwdINS6_IJSA_SC_SB_EEES9_NS_10bfloat16_tESG_Li384ELb1ELb1ELb0ELb1EEENS1_36VarlenDynamicPersistentTileSchedulerILi192ELi160ELi384ELi128ELb0ELb1ELb1ELb1ELb1ELb1EEEEEEEEEvNT_6ParamsE,@function
        .size           _ZN7cutlass13device_kernelIN5flash11enable_sm90INS1_16FlashAttnFwdSm90INS1_25CollectiveMainloopFwdSm90ILi2EN4cute5tupleIJNS5_1CILi1EEES8_S8_EEENS6_IJNS7_ILi192EEENS7_ILi160EEENS7_ILi64EEEEEELi64ENS_12float_e4m3_tEfNS_4arch4Sm90ELb1ELb0ELb0ELb1ELb0ELb1ELb0ELb1ELb1ELb1ELb0ELb0EEENS1_21CollectiveEpilogueFwdINS6_IJSA_SC_SB_EEES9_NS_10bfloat16_tESG_Li384ELb1ELb1ELb0ELb1EEENS1_36VarlenDynamicPersistentTileSchedulerILi192ELi160ELi384ELi128ELb0ELb1ELb1ELb1ELb1ELb1EEEEEEEEEvNT_6ParamsE,(.L_x_17 - _ZN7cutlass13device_kernelIN5flash11enable_sm90INS1_16FlashAttnFwdSm90INS1_25CollectiveMainloopFwdSm90ILi2EN4cute5tupleIJNS5_1CILi1EEES8_S8_EEENS6_IJNS7_ILi192EEENS7_ILi160EEENS7_ILi64EEEEEELi64ENS_12float_e4m3_tEfNS_4arch4Sm90ELb1ELb0ELb0ELb1ELb0ELb1ELb0ELb1ELb1ELb1ELb0ELb0EEENS1_21CollectiveEpilogueFwdINS6_IJSA_SC_SB_EEES9_NS_10bfloat16_tESG_Li384ELb1ELb1ELb0ELb1EEENS1_36VarlenDynamicPersistentTileSchedulerILi192ELi160ELi384ELi128ELb0ELb1ELb1ELb1ELb1ELb1EEEEEEEEEvNT_6ParamsE)
        .other          _ZN7cutlass13device_kernelIN5flash11enable_sm90INS1_16FlashAttnFwdSm90INS1_25CollectiveMainloopFwdSm90ILi2EN4cute5tupleIJNS5_1CILi1EEES8_S8_EEENS6_IJNS7_ILi192EEENS7_ILi160EEENS7_ILi64EEEEEELi64ENS_12float_e4m3_tEfNS_4arch4Sm90ELb1ELb0ELb0ELb1ELb0ELb1ELb0ELb1ELb1ELb1ELb0ELb0EEENS1_21CollectiveEpilogueFwdINS6_IJSA_SC_SB_EEES9_NS_10bfloat16_tESG_Li384ELb1ELb1ELb0ELb1EEENS1_36VarlenDynamicPersistentTileSchedulerILi192ELi160ELi384ELi128ELb0ELb1ELb1ELb1ELb1ELb1EEEEEEEEEvNT_6ParamsE,@"STO_CUDA_ENTRY STV_DEFAULT"
_ZN7cutlass13device_kernelIN5flash11enable_sm90INS1_16FlashAttnFwdSm90INS1_25CollectiveMainloopFwdSm90ILi2EN4cute5tupleIJNS5_1CILi1EEES8_S8_EEENS6_IJNS7_ILi192EEENS7_ILi160EEENS7_ILi64EEEEEELi64ENS_12float_e4m3_tEfNS_4arch4Sm90ELb1ELb0ELb0ELb1ELb0ELb1ELb0ELb1ELb1ELb1ELb0ELb0EEENS1_21CollectiveEpilogueFwdINS6_IJSA_SC_SB_EEES9_NS_10bfloat16_tESG_Li384ELb1ELb1ELb0ELb1EEENS1_36VarlenDynamicPersistentTileSchedulerILi192ELi160ELi384ELi128ELb0ELb1ELb1ELb1ELb1ELb1EEEEEEEEEvNT_6ParamsE:
[----:B------:R-:W-:Y:S01]  /*0000*/  LDC R1, c[0x0][0x37c] ;  /* 0x0000df00ff017b82 */ /* 0x000fe20000000800 */
[----:B------:R-:W-:Y:S05]  /*0010*/  EXIT ;  /* 0x000000000000794d */ /* 0x000fea0003800000 */
.L_x_8:
        /* <DEDUP_REMOVED lines=14> */
.L_x_17:


//--------------------- .nv.shared.reserved.0     --------------------------
	.section	.nv.shared.reserved.0,"aw",@nobits
	.weak		__nv_reservedSMEM_offset_0_alias
	.size		__nv_reservedSMEM_offset_0_alias, 0, 64
	.other		__nv_reservedSMEM_offset_0_alias,@"STO_CUDA_RESERVED_SHARED STV_DEFAULT"
__nv_reservedSMEM_offset_0_alias:
	.zero		0
	.zero		64


//--------------------- .nv.global                --------------------------
	.section	.nv.global,"aw",@nobits
.nv.global:
	.type		_ZN73_INTERNAL_00488a73_37_flash_fwd_hdim64_e4m3_packgqa_sm90_cu_49158569_33584cute1_E,@object
	.size		_ZN73_INTERNAL_00488a73_37_flash_fwd_hdim64_e4m3_packgqa_sm90_cu_49158569_33584cute1_E,(_ZN73_INTERNAL_00488a73_37_flash_fwd_hdim64_e4m3_packgqa_sm90_cu_49158569_33584cuda3std3__45__cpo6cbeginE - _ZN73_INTERNAL_00488a73_37_flash_fwd_hdim64_e4m3_packgqa_sm90_cu_49158569_33584cute1_E)
_ZN73_INTERNAL_00488a73_37_flash_fwd_hdim64_e4m3_packgqa_sm90_cu_49158569_33584cute1_E:
	.zero		1
	.type		_ZN73_INTERNAL_00488a73_37_flash_fwd_hdim64_e4m3_packgqa_sm90_cu_49158569_33584cuda3std3__45__cpo6cbeginE,@object
	.size		_ZN73_INTERNAL_00488a73_37_flash_fwd_hdim64_e4m3_packgqa_sm90_cu_49158569_33584cuda3std3__45__cpo6cbeginE,(_ZN73_INTERNAL_00488a73_37_flash_fwd_hdim64_e4m3_packgqa_sm90_cu_49158569_33584cuda3std3__48in_placeE - _ZN73_INTERNAL_00488a73_37_flash_fwd_hdim64_e4m3_packgqa_sm90_cu_49158569_33584cuda3std3__45__cpo6cbeginE)
_ZN73_INTERNAL_00488a73_37_flash_fwd_hdim64_e4m3_packgqa_sm90_cu_49158569_33584cuda3std3__45__cpo6cbeginE:
	.zero		1
	.type		_ZN73_INTERNAL_00488a73_37_flash_fwd_hdim64_e4m3_packgqa_sm90_cu_49158569_33584cuda3std3__48in_placeE,@object
	.size		_ZN73_INTERNAL_00488a73_37_flash_fwd_hdim64_e4m3_packgqa_sm90_cu_49158569_33584cuda3std3__48in_placeE,(_ZN73_INTERNAL_00488a73_37_flash_fwd_hdim64_e4m3_packgqa_sm90_cu_49158569_33584cuda3std6ranges3__45__cpo9iter_moveE - _ZN73_INTERNAL_00488a73_37_flash_fwd_hdim64_e4m3_packgqa_sm90_cu_49158569_33584cuda3std3__48in_placeE)
_ZN73_INTERNAL_00488a73_37_flash_fwd_hdim64_e4m3_packgqa_sm90_cu_49158569_33584cuda3std3__48in_placeE:
	.zero		1
	.type		_ZN73_INTERNAL_00488a73_37_flash_fwd_hdim64_e4m3_packgqa_sm90_cu_49158569_33584cuda3std6ranges3__45__cpo9iter_moveE,@object
	.size		_ZN73_INTERNAL_00488a73_37_flash_fwd_hdim64_e4m3_packgqa_sm90_cu_49158569_33584cuda3std6ranges3__45__cpo9iter_moveE,(_ZN73_INTERNAL_00488a73_37_flash_fwd_hdim64_e4m3_packgqa_sm90_cu_49158569_33584cuda3std3__45__cpo5beginE - _ZN73_INTERNAL_00488a73_37_flash_fwd_hdim64_e4m3_packgqa_sm90_cu_49158569_33584cuda3std6ranges3__45__cpo9iter_moveE)
_ZN73_INTERNAL_00488a73_37_flash_fwd_hdim64_e4m3_packgqa_sm90_cu_49158569_33584cuda3std6ranges3__45__cpo9iter_moveE:
	.zero		1
	.type		_ZN73_INTERNAL_00488a73_37_flash_fwd_hdim64_e4m3_packgqa_sm90_cu_49158569_33584cuda3std3__45__cpo5beginE,@object
	.size		_ZN73_INTERNAL_00488a73_37_flash_fwd_hdim64_e4m3_packgqa_sm90_cu_49158569_33584cuda3std3__45__cpo5beginE,(_ZN73_INTERNAL_00488a73_37_flash_fwd_hdim64_e4m3_packgqa_sm90_cu_49158569_33584cuda3std3__475_GLOBAL__N__00488a73_37_flash_fwd_hdim64_e4m3_packgqa_sm90_cu_49158569_33586ignoreE - _ZN73_INTERNAL_00488a73_37_flash_fwd_hdim64_e4m3_packgqa_sm90_cu_49158569_33584cuda3std3__45__cpo5beginE)
_ZN73_INTERNAL_00488a73_37_flash_fwd_hdim64_e4m3_packgqa_sm90_cu_49158569_33584cuda3std3__45__cpo5beginE:
	.zero		1
	.type		_ZN73_INTERNAL_00488a73_37_flash_fwd_hdim64_e4m3_packgqa_sm90_cu_49158569_33584cuda3std3__475_GLOBAL__N__00488a73_37_flash_fwd_hdim64_e4m3_packgqa_sm90_cu_49158569_33586ignoreE,@object
	.size		_ZN73_INTERNAL_00488a73_37_flash_fwd_hdim64_e4m3_packgqa_sm90_cu_49158569_33584cuda3std3__475_GLOBAL__N__00488a73_37_flash_fwd_hdim64_e4m3_packgqa_sm90_cu_49158569_33586ignoreE,(_ZN73_INTERNAL_00488a73_37_flash_fwd_hdim64_e4m3_packgqa_sm90_cu_49158569_33584cute7productE - _ZN73_INTERNAL_00488a73_37_flash_fwd_hdim64_e4m3_packgqa_sm90_cu_49158569_33584cuda3std3__475_GLOBAL__N__00488a73_37_flash_fwd_hdim64_e4m3_packgqa_sm90_cu_49158569_33586ignoreE)
_ZN73_INTERNAL_00488a73_37_flash_fwd_hdim64_e4m3_packgqa_sm90_cu_49158569_33584cuda3std3__475_GLOBAL__N__00488a73_37_flash_fwd_hdim64_e4m3_packgqa_sm90_cu_49158569_33586ignoreE:
	.zero		1
	.type		_ZN73_INTERNAL_00488a73_37_flash_fwd_hdim64_e4m3_packgqa_sm90_cu_49158569_33584cute7productE,@object
	.size		_ZN73_INTERNAL_00488a73_37_flash_fwd_hdim64_e4m3_packgqa_sm90_cu_49158569_33584cute7productE,(_ZN73_INTERNAL_00488a73_37_flash_fwd_hdim64_e4m3_packgqa_sm90_cu_49158569_33584cuda3std3__45__cpo3endE - _ZN73_INTERNAL_00488a73_37_flash_fwd_hdim64_e4m3_packgqa_sm90_cu_49158569_33584cute7productE)
_ZN73_INTERNAL_00488a73_37_flash_fwd_hdim64_e4m3_packgqa_sm90_cu_49158569_33584cute7productE:
	.zero		1
	.type		_ZN73_INTERNAL_00488a73_37_flash_fwd_hdim64_e4m3_packgqa_sm90_cu_49158569_33584cuda3std3__45__cpo3endE,@object
	.size		_ZN73_INTERNAL_00488a73_37_flash_fwd_hdim64_e4m3_packgqa_sm90_cu_49158569_33584cuda3std3__45__cpo3endE,(_ZN73_INTERNAL_00488a73_37_flash_fwd_hdim64_e4m3_packgqa_sm90_cu_49158569_33584cuda3std3__419piecewise_constructE - _ZN73_INTERNAL_00488a73_37_flash_fwd_hdim64_e4m3_packgqa_sm90_cu_49158569_33584cuda3std3__45__cpo3endE)
_ZN73_INTERNAL_00488a73_37_flash_fwd_hdim64_e4m3_packgqa_sm90_cu_49158569_33584cuda3std3__45__cpo3endE:
	.zero		1
	.type		_ZN73_INTERNAL_00488a73_37_flash_fwd_hdim64_e4m3_packgqa_sm90_cu_49158569_33584cuda3std3__419piecewise_constructE,@object
	.size		_ZN73_INTERNAL_00488a73_37_flash_fwd_hdim64_e4m3_packgqa_sm90_cu_49158569_33584cuda3std3__419piecewise_constructE,(_ZN73_INTERNAL_00488a73_37_flash_fwd_hdim64_e4m3_packgqa_sm90_cu_49158569_33584cuda3std3__45__cpo4cendE - _ZN73_INTERNAL_00488a73_37_flash_fwd_hdim64_e4m3_packgqa_sm90_cu_49158569_33584cuda3std3__419piecewise_constructE)
_ZN73_INTERNAL_00488a73_37_flash_fwd_hdim64_e4m3_packgqa_sm90_cu_49158569_33584cuda3std3__419piecewise_constructE:
	.zero		1
	.type		_ZN73_INTERNAL_00488a73_37_flash_fwd_hdim64_e4m3_packgqa_sm90_cu_49158569_33584cuda3std3__45__cpo4cendE,@object
	.size		_ZN73_INTERNAL_00488a73_37_flash_fwd_hdim64_e4m3_packgqa_sm90_cu_49158569_33584cuda3std3__45__cpo4cendE,(_ZN73_INTERNAL_00488a73_37_flash_fwd_hdim64_e4m3_packgqa_sm90_cu_49158569_33584cuda3std6ranges3__45__cpo4swapE - _ZN73_INTERNAL_00488a73_37_flash_fwd_hdim64_e4m3_packgqa_sm90_cu_49158569_33584cuda3std3__45__cpo4cendE)
_ZN73_INTERNAL_00488a73_37_flash_fwd_hdim64_e4m3_packgqa_sm90_cu_49158569_33584cuda3std3__45__cpo4cendE:
	.zero		1
	.type		_ZN73_INTERNAL_00488a73_37_flash_fwd_hdim64_e4m3_packgqa_sm90_cu_49158569_33584cuda3std6ranges3__45__cpo4swapE,@object
	.size		_ZN73_INTERNAL_00488a73_37_flash_fwd_hdim64_e4m3_packgqa_sm90_cu_49158569_33584cuda3std6ranges3__45__cpo4swapE,(.L_7 - _ZN73_INTERNAL_00488a73_37_flash_fwd_hdim64_e4m3_packgqa_sm90_cu_49158569_33584cuda3std6ranges3__45__cpo4swapE)
_ZN73_INTERNAL_00488a73_37_flash_fwd_hdim64_e4m3_packgqa_sm90_cu_49158569_33584cuda3std6ranges3__45__cpo4swapE:
	.zero		1
.L_7:


//--------------------- .nv.constant0._ZN7cutlass13device_kernelIN5flash11enable_sm90INS1_16FlashAttnFwdSm90INS1_25CollectiveMainloopFwdSm90ILi2EN4cute5tupleIJNS5_1CILi1EEES8_S8_EEENS6_IJNS7_ILi192EEENS7_ILi160EEENS7_ILi64EEEEEELi64ENS_12float_e4m3_tEfNS_4arch4Sm90ELb0ELb0ELb0ELb0ELb0ELb0ELb0ELb1ELb1ELb1ELb0ELb0EEENS1_21CollectiveEpilogueFwdINS6_IJSA_SC_SB_EEES9_NS_10bfloat16_tESG_Li384ELb0ELb1ELb0ELb1EEENS1_29StaticPersistentTileSchedulerILb0EEEEEEEEEvNT_6ParamsE --------------------------
	.section	.nv.constant0._ZN7cutlass13device_kernelIN5flash11enable_sm90INS1_16FlashAttnFwdSm90INS1_25CollectiveMainloopFwdSm90ILi2EN4cute5tupleIJNS5_1CILi1EEES8_S8_EEENS6_IJNS7_ILi192EEENS7_ILi160EEENS7_ILi64EEEEEELi64ENS_12float_e4m3_tEfNS_4arch4Sm90ELb0ELb0ELb0ELb0ELb0ELb0ELb0ELb1ELb1ELb1ELb0ELb0EEENS1_21CollectiveEpilogueFwdINS6_IJSA_SC_SB_EEES9_NS_10bfloat16_tESG_Li384ELb0ELb1ELb0ELb1EEENS1_29StaticPersistentTileSchedulerILb0EEEEEEEEEvNT_6ParamsE,"a",@progbits
	.sectionflags	@""
	.align	4
.nv.constant0._ZN7cutlass13device_kernelIN5flash11enable_sm90INS1_16FlashAttnFwdSm90INS1_25CollectiveMainloopFwdSm90ILi2EN4cute5tupleIJNS5_1CILi1EEES8_S8_EEENS6_IJNS7_ILi192EEENS7_ILi160EEENS7_ILi64EEEEEELi64ENS_12float_e4m3_tEfNS_4arch4Sm90ELb0ELb0ELb0ELb0ELb0ELb0ELb0ELb1ELb1ELb1ELb0ELb0EEENS1_21CollectiveEpilogueFwdINS6_IJSA_SC_SB_EEES9_NS_10bfloat16_tESG_Li384ELb0ELb1ELb0ELb1EEENS1_29StaticPersistentTileSchedulerILb0EEEEEEEEEvNT_6ParamsE:
	.zero		3456


//--------------------- .nv.constant0._ZN7cutlass13device_kernelIN5flash11enable_sm90INS1_16FlashAttnFwdSm90INS1_25CollectiveMainloopFwdSm90ILi2EN4cute5tupleIJNS5_1CILi1EEES8_S8_EEENS6_IJNS7_ILi192EEENS7_ILi160EEENS7_ILi64EEEEEELi64ENS_12float_e4m3_tEfNS_4arch4Sm90ELb0ELb0ELb0ELb1ELb0ELb0ELb0ELb1ELb1ELb1ELb0ELb0EEENS1_21CollectiveEpilogueFwdINS6_IJSA_SC_SB_EEES9_NS_10bfloat16_tESG_Li384ELb1ELb1ELb0ELb1EEENS1_36VarlenDynamicPersistentTileSchedulerILi192ELi160ELi384ELi128ELb0ELb1ELb1ELb0ELb1ELb1EEEEEEEEEvNT_6ParamsE --------------------------
	.section	.nv.constant0._ZN7cutlass13device_kernelIN5flash11enable_sm90INS1_16FlashAttnFwdSm90INS1_25CollectiveMainloopFwdSm90ILi2EN4cute5tupleIJNS5_1CILi1EEES8_S8_EEENS6_IJNS7_ILi192EEENS7_ILi160EEENS7_ILi64EEEEEELi64ENS_12float_e4m3_tEfNS_4arch4Sm90ELb0ELb0ELb0ELb1ELb0ELb0ELb0ELb1ELb1ELb1ELb0ELb0EEENS1_21CollectiveEpilogueFwdINS6_IJSA_SC_SB_EEES9_NS_10bfloat16_tESG_Li384ELb1ELb1ELb0ELb1EEENS1_36VarlenDynamicPersistentTileSchedulerILi192ELi160ELi384ELi128ELb0ELb1ELb1ELb0ELb1ELb1EEEEEEEEEvNT_6ParamsE,"a",@progbits
	.sectionflags	@""
	.align	4
.nv.constant0._ZN7cutlass13device_kernelIN5flash11enable_sm90INS1_16FlashAttnFwdSm90INS1_25CollectiveMainloopFwdSm90ILi2EN4cute5tupleIJNS5_1CILi1EEES8_S8_EEENS6_IJNS7_ILi192EEENS7_ILi160EEENS7_ILi64EEEEEELi64ENS_12float_e4m3_tEfNS_4arch4Sm90ELb0ELb0ELb0ELb1ELb0ELb0ELb0ELb1ELb1ELb1ELb0ELb0EEENS1_21CollectiveEpilogueFwdINS6_IJSA_SC_SB_EEES9_NS_10bfloat16_tESG_Li384ELb1ELb1ELb0ELb1EEENS1_36VarlenDynamicPersistentTileSchedulerILi192ELi160ELi384ELi128ELb0ELb1ELb1ELb0ELb1ELb1EEEEEEEEEvNT_6ParamsE:
	.zero		3584


//--------------------- .nv.constant0._ZN7cutlass13device_kernelIN5flash11enable_sm90INS1_16FlashAttnFwdSm90INS1_25CollectiveMainloopFwdSm90ILi2EN4cute5tupleIJNS5_1CILi1EEES8_S8_EEENS6_IJNS7_ILi192EEENS7_ILi160EEENS7_ILi64EEEEEELi64ENS_12float_e4m3_tEfNS_4arch4Sm90ELb0ELb0ELb0ELb1ELb0ELb1ELb0ELb1ELb1ELb1ELb0ELb0EEENS1_21CollectiveEpilogueFwdINS6_IJSA_SC_SB_EEES9_NS_10bfloat16_tESG_Li384ELb1ELb1ELb0ELb1EEENS1_36VarlenDynamicPersistentTileSchedulerILi192ELi160ELi384ELi128ELb0ELb1ELb1ELb0ELb1ELb1EEEEEEEEEvNT_6ParamsE --------------------------
	.section	.nv.constant0._ZN7cutlass13device_kernelIN5flash11enable_sm90INS1_16FlashAttnFwdSm90INS1_25CollectiveMainloopFwdSm90ILi2EN4cute5tupleIJNS5_1CILi1EEES8_S8_EEENS6_IJNS7_ILi192EEENS7_ILi160EEENS7_ILi64EEEEEELi64ENS_12float_e4m3_tEfNS_4arch4Sm90ELb0ELb0ELb0ELb1ELb0ELb1ELb0ELb1ELb1ELb1ELb0ELb0EEENS1_21CollectiveEpilogueFwdINS6_IJSA_SC_SB_EEES9_NS_10bfloat16_tESG_Li384ELb1ELb1ELb0ELb1EEENS1_36VarlenDynamicPersistentTileSchedulerILi192ELi160ELi384ELi128ELb0ELb1ELb1ELb0ELb1ELb1EEEEEEEEEvNT_6ParamsE,"a",@progbits
	.sectionflags	@""
	.align	4
.nv.constant0._ZN7cutlass13device_kernelIN5flash11enable_sm90INS1_16FlashAttnFwdSm90INS1_25CollectiveMainloopFwdSm90ILi2EN4cute5tupleIJNS5_1CILi1EEES8_S8_EEENS6_IJNS7_ILi192EEENS7_ILi160EEENS7_ILi64EEEEEELi64ENS_12float_e4m3_tEfNS_4arch4Sm90ELb0ELb0ELb0ELb1ELb0ELb1ELb0ELb1ELb1ELb1ELb0ELb0EEENS1_21CollectiveEpilogueFwdINS6_IJSA_SC_SB_EEES9_NS_10bfloat16_tESG_Li384ELb1ELb1ELb0ELb1EEENS1_36VarlenDynamicPersistentTileSchedulerILi192ELi160ELi384ELi128ELb0ELb1ELb1ELb0ELb1ELb1EEEEEEEEEvNT_6ParamsE:
	.zero		3584


//--------------------- .nv.constant0._ZN7cutlass13device_kernelIN5flash11enable_sm90INS1_16FlashAttnFwdSm90INS1_25CollectiveMainloopFwdSm90ILi2EN4cute5tupleIJNS5_1CILi1EEES8_S8_EEENS6_IJNS7_ILi192EEENS7_ILi160EEENS7_ILi64EEEEEELi64ENS_12float_e4m3_tEfNS_4arch4Sm90ELb0ELb1ELb0ELb0ELb0ELb0ELb0ELb1ELb1ELb1ELb0ELb0EEENS1_21CollectiveEpilogueFwdINS6_IJSA_SC_SB_EEES9_NS_10bfloat16_tESG_Li384ELb0ELb1ELb0ELb1EEENS1_30DynamicPersistentTileSchedulerILi384ELi128ELb0ELb1ELb1EEEEEEEEEvNT_6ParamsE --------------------------
	.section	.nv.constant0._ZN7cutlass13device_kernelIN5flash11enable_sm90INS1_16FlashAttnFwdSm90INS1_25CollectiveMainloopFwdSm90ILi2EN4cute5tupleIJNS5_1CILi1EEES8_S8_EEENS6_IJNS7_ILi192EEENS7_ILi160EEENS7_ILi64EEEEEELi64ENS_12float_e4m3_tEfNS_4arch4Sm90ELb0ELb1ELb0ELb0ELb0ELb0ELb0ELb1ELb1ELb1ELb0ELb0EEENS1_21CollectiveEpilogueFwdINS6_IJSA_SC_SB_EEES9_NS_10bfloat16_tESG_Li384ELb0ELb1ELb0ELb1EEENS1_30DynamicPersistentTileSchedulerILi384ELi128ELb0ELb1ELb1EEEEEEEEEvNT_6ParamsE,"a",@progbits
	.sectionflags	@""
	.align	4
.nv.constant0._ZN7cutlass13device_kernelIN5flash11enable_sm90INS1_16FlashAttnFwdSm90INS1_25CollectiveMainloopFwdSm90ILi2EN4cute5tupleIJNS5_1CILi1EEES8_S8_EEENS6_IJNS7_ILi192EEENS7_ILi160EEENS7_ILi64EEEEEELi64ENS_12float_e4m3_tEfNS_4arch4Sm90ELb0ELb1ELb0ELb0ELb0ELb0ELb0ELb1ELb1ELb1ELb0ELb0EEENS1_21CollectiveEpilogueFwdINS6_IJSA_SC_SB_EEES9_NS_10bfloat16_tESG_Li384ELb0ELb1ELb0ELb1EEENS1_30DynamicPersistentTileSchedulerILi384ELi128ELb0ELb1ELb1EEEEEEEEEvNT_6ParamsE:
	.zero		3584


//--------------------- .nv.constant0._ZN7cutlass13device_kernelIN5flash11enable_sm90INS1_16FlashAttnFwdSm90INS1_25CollectiveMainloopFwdSm90ILi2EN4cute5tupleIJNS5_1CILi1EEES8_S8_EEENS6_IJNS7_ILi192EEENS7_ILi160EEENS7_ILi64EEEEEELi64ENS_12float_e4m3_tEfNS_4arch4Sm90ELb0ELb1ELb0ELb1ELb0ELb0ELb0ELb1ELb1ELb1ELb0ELb0EEENS1_21CollectiveEpilogueFwdINS6_IJSA_SC_SB_EEES9_NS_10bfloat16_tESG_Li384ELb1ELb1ELb0ELb1EEENS1_36VarlenDynamicPersistentTileSchedulerILi192ELi160ELi384ELi128ELb0ELb1ELb1ELb1ELb0ELb1EEEEEEEEEvNT_6ParamsE --------------------------
	.section	.nv.constant0._ZN7cutlass13device_kernelIN5flash11enable_sm90INS1_16FlashAttnFwdSm90INS1_25CollectiveMainloopFwdSm90ILi2EN4cute5tupleIJNS5_1CILi1EEES8_S8_EEENS6_IJNS7_ILi192EEENS7_ILi160EEENS7_ILi64EEEEEELi64ENS_12float_e4m3_tEfNS_4arch4Sm90ELb0ELb1ELb0ELb1ELb0ELb0ELb0ELb1ELb1ELb1ELb0ELb0EEENS1_21CollectiveEpilogueFwdINS6_IJSA_SC_SB_EEES9_NS_10bfloat16_tESG_Li384ELb1ELb1ELb0ELb1EEENS1_36VarlenDynamicPersistentTileSchedulerILi192ELi160ELi384ELi128ELb0ELb1ELb1ELb1ELb0ELb1EEEEEEEEEvNT_6ParamsE,"a",@progbits
	.sectionflags	@""
	.align	4
.nv.constant0._ZN7cutlass13device_kernelIN5flash11enable_sm90INS1_16FlashAttnFwdSm90INS1_25CollectiveMainloopFwdSm90ILi2EN4cute5tupleIJNS5_1CILi1EEES8_S8_EEENS6_IJNS7_ILi192EEENS7_ILi160EEENS7_ILi64EEEEEELi64ENS_12float_e4m3_tEfNS_4arch4Sm90ELb0ELb1ELb0ELb1ELb0ELb0ELb0ELb1ELb1ELb1ELb0ELb0EEENS1_21CollectiveEpilogueFwdINS6_IJSA_SC_SB_EEES9_NS_10bfloat16_tESG_Li384ELb1ELb1ELb0ELb1EEENS1_36VarlenDynamicPersistentTileSchedulerILi192ELi160ELi384ELi128ELb0ELb1ELb1ELb1ELb0ELb1EEEEEEEEEvNT_6ParamsE:
	.zero		3584


//--------------------- .nv.constant0._ZN7cutlass13device_kernelIN5flash11enable_sm90INS1_16FlashAttnFwdSm90INS1_25CollectiveMainloopFwdSm90ILi2EN4cute5tupleIJNS5_1CILi1EEES8_S8_EEENS6_IJNS7_ILi192EEENS7_ILi160EEENS7_ILi64EEEEEELi64ENS_12float_e4m3_tEfNS_4arch4Sm90ELb0ELb1ELb0ELb1ELb0ELb1ELb0ELb1ELb1ELb1ELb0ELb0EEENS1_21CollectiveEpilogueFwdINS6_IJSA_SC_SB_EEES9_NS_10bfloat16_tESG_Li384ELb1ELb1ELb0ELb1EEENS1_36VarlenDynamicPersistentTileSchedulerILi192ELi160ELi384ELi128ELb0ELb1ELb1ELb1ELb0ELb1EEEEEEEEEvNT_6ParamsE --------------------------
	.section	.nv.constant0._ZN7cutlass13device_kernelIN5flash11enable_sm90INS1_16FlashAttnFwdSm90INS1_25CollectiveMainloopFwdSm90ILi2EN4cute5tupleIJNS5_1CILi1EEES8_S8_EEENS6_IJNS7_ILi192EEENS7_ILi160EEENS7_ILi64EEEEEELi64ENS_12float_e4m3_tEfNS_4arch4Sm90ELb0ELb1ELb0ELb1ELb0ELb1ELb0ELb1ELb1ELb1ELb0ELb0EEENS1_21CollectiveEpilogueFwdINS6_IJSA_SC_SB_EEES9_NS_10bfloat16_tESG_Li384ELb1ELb1ELb0ELb1EEENS1_36VarlenDynamicPersistentTileSchedulerILi192ELi160ELi384ELi128ELb0ELb1ELb1ELb1ELb0ELb1EEEEEEEEEvNT_6ParamsE,"a",@progbits
	.sectionflags	@""
	.align	4
.nv.constant0._ZN7cutlass13device_kernelIN5flash11enable_sm90INS1_16FlashAttnFwdSm90INS1_25CollectiveMainloopFwdSm90ILi2EN4cute5tupleIJNS5_1CILi1EEES8_S8_EEENS6_IJNS7_ILi192EEENS7_ILi160EEENS7_ILi64EEEEEELi64ENS_12float_e4m3_tEfNS_4arch4Sm90ELb0ELb1ELb0ELb1ELb0ELb1ELb0ELb1ELb1ELb1ELb0ELb0EEENS1_21CollectiveEpilogueFwdINS6_IJSA_SC_SB_EEES9_NS_10bfloat16_tESG_Li384ELb1ELb1ELb0ELb1EEENS1_36VarlenDynamicPersistentTileSchedulerILi192ELi160ELi384ELi128ELb0ELb1ELb1ELb1ELb0ELb1EEEEEEEEEvNT_6ParamsE:
	.zero		3584


//--------------------- .nv.constant0._ZN7cutlass13device_kernelIN5flash11enable_sm90INS1_16FlashAttnFwdSm90INS1_25CollectiveMainloopFwdSm90ILi2EN4cute5tupleIJNS5_1CILi1EEES8_S8_EEENS6_IJNS7_ILi192EEENS7_ILi160EEENS7_ILi64EEEEEELi64ENS_12float_e4m3_tEfNS_4arch4Sm90ELb1ELb0ELb0ELb0ELb0ELb0ELb0ELb1ELb1ELb1ELb0ELb0EEENS1_21CollectiveEpilogueFwdINS6_IJSA_SC_SB_EEES9_NS_10bfloat16_tESG_Li384ELb0ELb1ELb0ELb1EEENS1_30DynamicPersistentTileSchedulerILi384ELi128ELb0ELb1ELb1EEEEEEEEEvNT_6ParamsE --------------------------
	.section	.nv.constant0._ZN7cutlass13device_kernelIN5flash11enable_sm90INS1_16FlashAttnFwdSm90INS1_25CollectiveMainloopFwdSm90ILi2EN4cute5tupleIJNS5_1CILi1EEES8_S8_EEENS6_IJNS7_ILi192EEENS7_ILi160EEENS7_ILi64EEEEEELi64ENS_12float_e4m3_tEfNS_4arch4Sm90ELb1ELb0ELb0ELb0ELb0ELb0ELb0ELb1ELb1ELb1ELb0ELb0EEENS1_21CollectiveEpilogueFwdINS6_IJSA_SC_SB_EEES9_NS_10bfloat16_tESG_Li384ELb0ELb1ELb0ELb1EEENS1_30DynamicPersistentTileSchedulerILi384ELi128ELb0ELb1ELb1EEEEEEEEEvNT_6ParamsE,"a",@progbits
	.sectionflags	@""
	.align	4
.nv.constant0._ZN7cutlass13device_kernelIN5flash11enable_sm90INS1_16FlashAttnFwdSm90INS1_25CollectiveMainloopFwdSm90ILi2EN4cute5tupleIJNS5_1CILi1EEES8_S8_EEENS6_IJNS7_ILi192EEENS7_ILi160EEENS7_ILi64EEEEEELi64ENS_12float_e4m3_tEfNS_4arch4Sm90ELb1ELb0ELb0ELb0ELb0ELb0ELb0ELb1ELb1ELb1ELb0ELb0EEENS1_21CollectiveEpilogueFwdINS6_IJSA_SC_SB_EEES9_NS_10bfloat16_tESG_Li384ELb0ELb1ELb0ELb1EEENS1_30DynamicPersistentTileSchedulerILi384ELi128ELb0ELb1ELb1EEEEEEEEEvNT_6ParamsE:
	.zero		3584


//--------------------- .nv.constant0._ZN7cutlass13device_kernelIN5flash11enable_sm90INS1_16FlashAttnFwdSm90INS1_25CollectiveMainloopFwdSm90ILi2EN4cute5tupleIJNS5_1CILi1EEES8_S8_EEENS6_IJNS7_ILi192EEENS7_ILi160EEENS7_ILi64EEEEEELi64ENS_12float_e4m3_tEfNS_4arch4Sm90ELb1ELb0ELb0ELb1ELb0ELb0ELb0ELb1ELb1ELb1ELb0ELb0EEENS1_21CollectiveEpilogueFwdINS6_IJSA_SC_SB_EEES9_NS_10bfloat16_tESG_Li384ELb1ELb1ELb0ELb1EEENS1_36VarlenDynamicPersistentTileSchedulerILi192ELi160ELi384ELi128ELb0ELb1ELb1ELb1ELb1ELb1EEEEEEEEEvNT_6ParamsE --------------------------
	.section	.nv.constant0._ZN7cutlass13device_kernelIN5flash11enable_sm90INS1_16FlashAttnFwdSm90INS1_25CollectiveMainloopFwdSm90ILi2EN4cute5tupleIJNS5_1CILi1EEES8_S8_EEENS6_IJNS7_ILi192EEENS7_ILi160EEENS7_ILi64EEEEEELi64ENS_12float_e4m3_tEfNS_4arch4Sm90ELb1ELb0ELb0ELb1ELb0ELb0ELb0ELb1ELb1ELb1ELb0ELb0EEENS1_21CollectiveEpilogueFwdINS6_IJSA_SC_SB_EEES9_NS_10bfloat16_tESG_Li384ELb1ELb1ELb0ELb1EEENS1_36VarlenDynamicPersistentTileSchedulerILi192ELi160ELi384ELi128ELb0ELb1ELb1ELb1ELb1ELb1EEEEEEEEEvNT_6ParamsE,"a",@progbits
	.sectionflags	@""
	.align	4
.nv.constant0._ZN7cutlass13device_kernelIN5flash11enable_sm90INS1_16FlashAttnFwdSm90INS1_25CollectiveMainloopFwdSm90ILi2EN4cute5tupleIJNS5_1CILi1EEES8_S8_EEENS6_IJNS7_ILi192EEENS7_ILi160EEENS7_ILi64EEEEEELi64ENS_12float_e4m3_tEfNS_4arch4Sm90ELb1ELb0ELb0ELb1ELb0ELb0ELb0ELb1ELb1ELb1ELb0ELb0EEENS1_21CollectiveEpilogueFwdINS6_IJSA_SC_SB_EEES9_NS_10bfloat16_tESG_Li384ELb1ELb1ELb0ELb1EEENS1_36VarlenDynamicPersistentTileSchedulerILi192ELi160ELi384ELi128ELb0ELb1ELb1ELb1ELb1ELb1EEEEEEEEEvNT_6ParamsE:
	.zero		3584


//--------------------- .nv.constant0._ZN7cutlass13device_kernelIN5flash11enable_sm90INS1_16FlashAttnFwdSm90INS1_25CollectiveMainloopFwdSm90ILi2EN4cute5tupleIJNS5_1CILi1EEES8_S8_EEENS6_IJNS7_ILi192EEENS7_ILi160EEENS7_ILi64EEEEEELi64ENS_12float_e4m3_tEfNS_4arch4Sm90ELb1ELb0ELb0ELb1ELb0ELb1ELb0ELb1ELb1ELb1ELb0ELb0EEENS1_21CollectiveEpilogueFwdINS6_IJSA_SC_SB_EEES9_NS_10bfloat16_tESG_Li384ELb1ELb1ELb0ELb1EEENS1_36VarlenDynamicPersistentTileSchedulerILi192ELi160ELi384ELi128ELb0ELb1ELb1ELb1ELb1ELb1EEEEEEEEEvNT_6ParamsE --------------------------
	.section	.nv.constant0._ZN7cutlass13device_kernelIN5flash11enable_sm90INS1_16FlashAttnFwdSm90INS1_25CollectiveMainloopFwdSm90ILi2EN4cute5tupleIJNS5_1CILi1EEES8_S8_EEENS6_IJNS7_ILi192EEENS7_ILi160EEENS7_ILi64EEEEEELi64ENS_12float_e4m3_tEfNS_4arch4Sm90ELb1ELb0ELb0ELb1ELb0ELb1ELb0ELb1ELb1ELb1ELb0ELb0EEENS1_21CollectiveEpilogueFwdINS6_IJSA_SC_SB_EEES9_NS_10bfloat16_tESG_Li384ELb1ELb1ELb0ELb1EEENS1_36VarlenDynamicPersistentTileSchedulerILi192ELi160ELi384ELi128ELb0ELb1ELb1ELb1ELb1ELb1EEEEEEEEEvNT_6ParamsE,"a",@progbits
	.sectionflags	@""
	.align	4
.nv.constant0._ZN7cutlass13device_kernelIN5flash11enable_sm90INS1_16FlashAttnFwdSm90INS1_25CollectiveMainloopFwdSm90ILi2EN4cute5tupleIJNS5_1CILi1EEES8_S8_EEENS6_IJNS7_ILi192EEENS7_ILi160EEENS7_ILi64EEEEEELi64ENS_12float_e4m3_tEfNS_4arch4Sm90ELb1ELb0ELb0ELb1ELb0ELb1ELb0ELb1ELb1ELb1ELb0ELb0EEENS1_21CollectiveEpilogueFwdINS6_IJSA_SC_SB_EEES9_NS_10bfloat16_tESG_Li384ELb1ELb1ELb0ELb1EEENS1_36VarlenDynamicPersistentTileSchedulerILi192ELi160ELi384ELi128ELb0ELb1ELb1ELb1ELb1ELb1EEEEEEEEEvNT_6ParamsE:
	.zero		3584


//--------------------- SYMBOLS --------------------------

	.type		.nv.reservedSmem.offset0,@object
	.size		.nv.reservedSmem.offset0,0x4
